//
// Generated by NVIDIA NVVM Compiler
//
// Compiler Build ID: CL-36424714
// Cuda compilation tools, release 13.0, V13.0.88
// Based on NVVM 20.0.0
//

.version 9.0
.target sm_100
.address_size 64

	// .globl	_Z14softmax_kernelPKfPfi
.extern .func  (.param .b32 func_retval0) vprintf
(
	.param .b64 vprintf_param_0,
	.param .b64 vprintf_param_1
)
;
.global .align 4 .b8 precalc_xorwow_matrix[102400];
.global .align 4 .b8 precalc_xorwow_offset_matrix[102400];
.global .align 4 .b8 mrg32k3aM1[2304];
.global .align 4 .b8 mrg32k3aM2[2304];
.global .align 4 .b8 mrg32k3aM1SubSeq[2016];
.global .align 4 .b8 mrg32k3aM2SubSeq[2016];
.global .align 4 .b8 mrg32k3aM1Seq[2304];
.global .align 4 .b8 mrg32k3aM2Seq[2304];
.const .align 8 .b8 __cr_lgamma_table[72];
.global .align 4 .u32 _ZZ13argmax_kernelPKfiPiE10call_count;
.global .align 1 .b8 $str[42] = {240, 159, 148, 141, 32, 91, 65, 82, 71, 77, 65, 88, 32, 68, 69, 66, 85, 71, 32, 35, 37, 100, 93, 32, 70, 105, 114, 115, 116, 32, 49, 48, 32, 108, 111, 103, 105, 116, 115, 58, 32};
.global .align 1 .b8 $str$1[6] = {37, 46, 50, 102, 32};
.global .align 1 .b8 $str$2[2] = {10};
.global .align 1 .b8 $str$3[66] = {240, 159, 148, 141, 32, 91, 65, 82, 71, 77, 65, 88, 32, 68, 69, 66, 85, 71, 32, 35, 37, 100, 93, 32, 77, 97, 120, 58, 32, 37, 46, 50, 102, 32, 97, 116, 32, 116, 111, 107, 101, 110, 95, 105, 100, 61, 37, 100, 32, 40, 118, 111, 99, 97, 98, 95, 115, 105, 122, 101, 61, 37, 100, 41, 10};

.visible .entry _Z14softmax_kernelPKfPfi(
	.param .u64 .ptr .align 1 _Z14softmax_kernelPKfPfi_param_0,
	.param .u64 .ptr .align 1 _Z14softmax_kernelPKfPfi_param_1,
	.param .u32 _Z14softmax_kernelPKfPfi_param_2
)
{
	.reg .pred 	%p<48>;
	.reg .b32 	%r<67>;
	.reg .b32 	%f<207>;
	.reg .b64 	%rd<44>;

	ld.param.u64 	%rd27, [_Z14softmax_kernelPKfPfi_param_0];
	ld.param.u64 	%rd28, [_Z14softmax_kernelPKfPfi_param_1];
	ld.param.u32 	%r34, [_Z14softmax_kernelPKfPfi_param_2];
	cvta.to.global.u64 	%rd1, %rd27;
	cvta.to.global.u64 	%rd2, %rd28;
	mov.u32 	%r35, %tid.x;
	mov.u32 	%r36, %ctaid.x;
	or.b32  	%r37, %r35, %r36;
	setp.ne.s32 	%p1, %r37, 0;
	@%p1 bra 	$L__BB0_43;
	setp.lt.s32 	%p2, %r34, 1;
	mov.f32 	%f195, 0fFF800000;
	@%p2 bra 	$L__BB0_8;
	and.b32  	%r1, %r34, 3;
	setp.lt.u32 	%p3, %r34, 4;
	mov.f32 	%f195, 0fFF800000;
	mov.b32 	%r56, 0;
	@%p3 bra 	$L__BB0_5;
	and.b32  	%r56, %r34, 2147483644;
	neg.s32 	%r58, %r56;
	add.s64 	%rd37, %rd1, 8;
	mov.f32 	%f195, 0fFF800000;
$L__BB0_4:
	ld.global.f32 	%f32, [%rd37+-8];
	setp.gt.f32 	%p4, %f32, %f195;
	abs.f32 	%f33, %f32;
	setp.neu.f32 	%p5, %f33, 0f7F800000;
	selp.f32 	%f35, %f32, %f195, %p5;
	selp.f32 	%f36, %f35, %f195, %p4;
	ld.global.f32 	%f37, [%rd37+-4];
	setp.gt.f32 	%p6, %f37, %f36;
	abs.f32 	%f38, %f37;
	setp.neu.f32 	%p7, %f38, 0f7F800000;
	selp.f32 	%f40, %f37, %f36, %p7;
	selp.f32 	%f41, %f40, %f36, %p6;
	ld.global.f32 	%f42, [%rd37];
	setp.gt.f32 	%p8, %f42, %f41;
	abs.f32 	%f43, %f42;
	setp.neu.f32 	%p9, %f43, 0f7F800000;
	selp.f32 	%f45, %f42, %f41, %p9;
	selp.f32 	%f46, %f45, %f41, %p8;
	ld.global.f32 	%f47, [%rd37+4];
	setp.gt.f32 	%p10, %f47, %f46;
	abs.f32 	%f48, %f47;
	setp.neu.f32 	%p11, %f48, 0f7F800000;
	selp.f32 	%f50, %f47, %f46, %p11;
	selp.f32 	%f195, %f50, %f46, %p10;
	add.s32 	%r58, %r58, 4;
	add.s64 	%rd37, %rd37, 16;
	setp.eq.s32 	%p12, %r58, 0;
	@%p12 bra 	$L__BB0_5;
	bra.uni 	$L__BB0_4;
$L__BB0_5:
	setp.eq.s32 	%p13, %r1, 0;
	@%p13 bra 	$L__BB0_8;
	mul.wide.u32 	%rd29, %r56, 4;
	add.s64 	%rd36, %rd1, %rd29;
	neg.s32 	%r57, %r1;
$L__BB0_7:
	.pragma "nounroll";
	ld.global.f32 	%f51, [%rd36];
	setp.gt.f32 	%p14, %f51, %f195;
	abs.f32 	%f52, %f51;
	setp.neu.f32 	%p15, %f52, 0f7F800000;
	selp.f32 	%f54, %f51, %f195, %p15;
	selp.f32 	%f195, %f54, %f195, %p14;
	add.s64 	%rd36, %rd36, 4;
	add.s32 	%r57, %r57, 1;
	setp.ne.s32 	%p16, %r57, 0;
	@%p16 bra 	$L__BB0_7;
$L__BB0_8:
	setp.lt.s32 	%p17, %r34, 1;
	mov.f32 	%f197, 0f00000000;
	@%p17 bra 	$L__BB0_30;
	and.b32  	%r8, %r34, 3;
	setp.lt.u32 	%p18, %r34, 4;
	mov.f32 	%f197, 0f00000000;
	mov.b32 	%r60, 0;
	@%p18 bra 	$L__BB0_24;
	and.b32  	%r60, %r34, 2147483644;
	neg.s32 	%r59, %r60;
	add.s64 	%rd39, %rd1, 8;
	add.s64 	%rd38, %rd2, 8;
	mov.f32 	%f197, 0f00000000;
$L__BB0_11:
	ld.global.f32 	%f59, [%rd39+-8];
	abs.f32 	%f60, %f59;
	setp.neu.f32 	%p19, %f60, 0f7F800000;
	setp.geu.f32 	%p20, %f59, 0f00000000;
	or.pred  	%p21, %p19, %p20;
	@%p21 bra 	$L__BB0_13;
	mov.b32 	%r42, 0;
	st.global.u32 	[%rd38+-8], %r42;
	bra.uni 	$L__BB0_14;
$L__BB0_13:
	sub.f32 	%f61, %f59, %f195;
	fma.rn.f32 	%f62, %f61, 0f3BBB989D, 0f3F000000;
	cvt.sat.f32.f32 	%f63, %f62;
	mov.f32 	%f64, 0f4B400001;
	mov.f32 	%f65, 0f437C0000;
	fma.rm.f32 	%f66, %f63, %f65, %f64;
	add.f32 	%f67, %f66, 0fCB40007F;
	neg.f32 	%f68, %f67;
	fma.rn.f32 	%f69, %f61, 0f3FB8AA3B, %f68;
	fma.rn.f32 	%f70, %f61, 0f32A57060, %f69;
	mov.b32 	%r40, %f66;
	shl.b32 	%r41, %r40, 23;
	mov.b32 	%f71, %r41;
	ex2.approx.ftz.f32 	%f72, %f70;
	mul.f32 	%f73, %f72, %f71;
	st.global.f32 	[%rd38+-8], %f73;
	add.f32 	%f197, %f197, %f73;
$L__BB0_14:
	ld.global.f32 	%f74, [%rd39+-4];
	abs.f32 	%f75, %f74;
	setp.neu.f32 	%p22, %f75, 0f7F800000;
	setp.geu.f32 	%p23, %f74, 0f00000000;
	or.pred  	%p24, %p22, %p23;
	@%p24 bra 	$L__BB0_16;
	mov.b32 	%r45, 0;
	st.global.u32 	[%rd38+-4], %r45;
	bra.uni 	$L__BB0_17;
$L__BB0_16:
	sub.f32 	%f76, %f74, %f195;
	fma.rn.f32 	%f77, %f76, 0f3BBB989D, 0f3F000000;
	cvt.sat.f32.f32 	%f78, %f77;
	mov.f32 	%f79, 0f4B400001;
	mov.f32 	%f80, 0f437C0000;
	fma.rm.f32 	%f81, %f78, %f80, %f79;
	add.f32 	%f82, %f81, 0fCB40007F;
	neg.f32 	%f83, %f82;
	fma.rn.f32 	%f84, %f76, 0f3FB8AA3B, %f83;
	fma.rn.f32 	%f85, %f76, 0f32A57060, %f84;
	mov.b32 	%r43, %f81;
	shl.b32 	%r44, %r43, 23;
	mov.b32 	%f86, %r44;
	ex2.approx.ftz.f32 	%f87, %f85;
	mul.f32 	%f88, %f87, %f86;
	st.global.f32 	[%rd38+-4], %f88;
	add.f32 	%f197, %f197, %f88;
$L__BB0_17:
	ld.global.f32 	%f89, [%rd39];
	abs.f32 	%f90, %f89;
	setp.neu.f32 	%p25, %f90, 0f7F800000;
	setp.geu.f32 	%p26, %f89, 0f00000000;
	or.pred  	%p27, %p25, %p26;
	@%p27 bra 	$L__BB0_19;
	mov.b32 	%r48, 0;
	st.global.u32 	[%rd38], %r48;
	bra.uni 	$L__BB0_20;
$L__BB0_19:
	sub.f32 	%f91, %f89, %f195;
	fma.rn.f32 	%f92, %f91, 0f3BBB989D, 0f3F000000;
	cvt.sat.f32.f32 	%f93, %f92;
	mov.f32 	%f94, 0f4B400001;
	mov.f32 	%f95, 0f437C0000;
	fma.rm.f32 	%f96, %f93, %f95, %f94;
	add.f32 	%f97, %f96, 0fCB40007F;
	neg.f32 	%f98, %f97;
	fma.rn.f32 	%f99, %f91, 0f3FB8AA3B, %f98;
	fma.rn.f32 	%f100, %f91, 0f32A57060, %f99;
	mov.b32 	%r46, %f96;
	shl.b32 	%r47, %r46, 23;
	mov.b32 	%f101, %r47;
	ex2.approx.ftz.f32 	%f102, %f100;
	mul.f32 	%f103, %f102, %f101;
	st.global.f32 	[%rd38], %f103;
	add.f32 	%f197, %f197, %f103;
$L__BB0_20:
	ld.global.f32 	%f104, [%rd39+4];
	abs.f32 	%f105, %f104;
	setp.neu.f32 	%p28, %f105, 0f7F800000;
	setp.geu.f32 	%p29, %f104, 0f00000000;
	or.pred  	%p30, %p28, %p29;
	@%p30 bra 	$L__BB0_22;
	mov.b32 	%r51, 0;
	st.global.u32 	[%rd38+4], %r51;
	bra.uni 	$L__BB0_23;
$L__BB0_22:
	sub.f32 	%f106, %f104, %f195;
	fma.rn.f32 	%f107, %f106, 0f3BBB989D, 0f3F000000;
	cvt.sat.f32.f32 	%f108, %f107;
	mov.f32 	%f109, 0f4B400001;
	mov.f32 	%f110, 0f437C0000;
	fma.rm.f32 	%f111, %f108, %f110, %f109;
	add.f32 	%f112, %f111, 0fCB40007F;
	neg.f32 	%f113, %f112;
	fma.rn.f32 	%f114, %f106, 0f3FB8AA3B, %f113;
	fma.rn.f32 	%f115, %f106, 0f32A57060, %f114;
	mov.b32 	%r49, %f111;
	shl.b32 	%r50, %r49, 23;
	mov.b32 	%f116, %r50;
	ex2.approx.ftz.f32 	%f117, %f115;
	mul.f32 	%f118, %f117, %f116;
	st.global.f32 	[%rd38+4], %f118;
	add.f32 	%f197, %f197, %f118;
$L__BB0_23:
	add.s32 	%r59, %r59, 4;
	add.s64 	%rd39, %rd39, 16;
	add.s64 	%rd38, %rd38, 16;
	setp.ne.s32 	%p31, %r59, 0;
	@%p31 bra 	$L__BB0_11;
$L__BB0_24:
	setp.eq.s32 	%p32, %r8, 0;
	@%p32 bra 	$L__BB0_30;
	mul.wide.u32 	%rd30, %r60, 4;
	add.s64 	%rd41, %rd2, %rd30;
	add.s64 	%rd40, %rd1, %rd30;
	neg.s32 	%r61, %r8;
$L__BB0_26:
	.pragma "nounroll";
	ld.global.f32 	%f119, [%rd40];
	abs.f32 	%f120, %f119;
	setp.neu.f32 	%p33, %f120, 0f7F800000;
	setp.geu.f32 	%p34, %f119, 0f00000000;
	or.pred  	%p35, %p33, %p34;
	@%p35 bra 	$L__BB0_28;
	mov.b32 	%r54, 0;
	st.global.u32 	[%rd41], %r54;
	bra.uni 	$L__BB0_29;
$L__BB0_28:
	sub.f32 	%f121, %f119, %f195;
	fma.rn.f32 	%f122, %f121, 0f3BBB989D, 0f3F000000;
	cvt.sat.f32.f32 	%f123, %f122;
	mov.f32 	%f124, 0f4B400001;
	mov.f32 	%f125, 0f437C0000;
	fma.rm.f32 	%f126, %f123, %f125, %f124;
	add.f32 	%f127, %f126, 0fCB40007F;
	neg.f32 	%f128, %f127;
	fma.rn.f32 	%f129, %f121, 0f3FB8AA3B, %f128;
	fma.rn.f32 	%f130, %f121, 0f32A57060, %f129;
	mov.b32 	%r52, %f126;
	shl.b32 	%r53, %r52, 23;
	mov.b32 	%f131, %r53;
	ex2.approx.ftz.f32 	%f132, %f130;
	mul.f32 	%f133, %f132, %f131;
	st.global.f32 	[%rd41], %f133;
	add.f32 	%f197, %f197, %f133;
$L__BB0_29:
	add.s64 	%rd41, %rd41, 4;
	add.s64 	%rd40, %rd40, 4;
	add.s32 	%r61, %r61, 1;
	setp.ne.s32 	%p36, %r61, 0;
	@%p36 bra 	$L__BB0_26;
$L__BB0_30:
	setp.lt.s32 	%p37, %r34, 1;
	setp.leu.f32 	%p38, %f197, 0f00000000;
	or.pred  	%p39, %p38, %p37;
	@%p39 bra 	$L__BB0_43;
	and.b32  	%r19, %r34, 15;
	setp.lt.u32 	%p40, %r34, 16;
	mov.b32 	%r64, 0;
	@%p40 bra 	$L__BB0_34;
	and.b32  	%r64, %r34, 2147483632;
	neg.s32 	%r62, %r64;
	add.s64 	%rd42, %rd2, 32;
$L__BB0_33:
	.pragma "nounroll";
	ld.global.f32 	%f134, [%rd42+-32];
	div.rn.f32 	%f135, %f134, %f197;
	st.global.f32 	[%rd42+-32], %f135;
	ld.global.f32 	%f136, [%rd42+-28];
	div.rn.f32 	%f137, %f136, %f197;
	st.global.f32 	[%rd42+-28], %f137;
	ld.global.f32 	%f138, [%rd42+-24];
	div.rn.f32 	%f139, %f138, %f197;
	st.global.f32 	[%rd42+-24], %f139;
	ld.global.f32 	%f140, [%rd42+-20];
	div.rn.f32 	%f141, %f140, %f197;
	st.global.f32 	[%rd42+-20], %f141;
	ld.global.f32 	%f142, [%rd42+-16];
	div.rn.f32 	%f143, %f142, %f197;
	st.global.f32 	[%rd42+-16], %f143;
	ld.global.f32 	%f144, [%rd42+-12];
	div.rn.f32 	%f145, %f144, %f197;
	st.global.f32 	[%rd42+-12], %f145;
	ld.global.f32 	%f146, [%rd42+-8];
	div.rn.f32 	%f147, %f146, %f197;
	st.global.f32 	[%rd42+-8], %f147;
	ld.global.f32 	%f148, [%rd42+-4];
	div.rn.f32 	%f149, %f148, %f197;
	st.global.f32 	[%rd42+-4], %f149;
	ld.global.f32 	%f150, [%rd42];
	div.rn.f32 	%f151, %f150, %f197;
	st.global.f32 	[%rd42], %f151;
	ld.global.f32 	%f152, [%rd42+4];
	div.rn.f32 	%f153, %f152, %f197;
	st.global.f32 	[%rd42+4], %f153;
	ld.global.f32 	%f154, [%rd42+8];
	div.rn.f32 	%f155, %f154, %f197;
	st.global.f32 	[%rd42+8], %f155;
	ld.global.f32 	%f156, [%rd42+12];
	div.rn.f32 	%f157, %f156, %f197;
	st.global.f32 	[%rd42+12], %f157;
	ld.global.f32 	%f158, [%rd42+16];
	div.rn.f32 	%f159, %f158, %f197;
	st.global.f32 	[%rd42+16], %f159;
	ld.global.f32 	%f160, [%rd42+20];
	div.rn.f32 	%f161, %f160, %f197;
	st.global.f32 	[%rd42+20], %f161;
	ld.global.f32 	%f162, [%rd42+24];
	div.rn.f32 	%f163, %f162, %f197;
	st.global.f32 	[%rd42+24], %f163;
	ld.global.f32 	%f164, [%rd42+28];
	div.rn.f32 	%f165, %f164, %f197;
	st.global.f32 	[%rd42+28], %f165;
	add.s32 	%r62, %r62, 16;
	add.s64 	%rd42, %rd42, 64;
	setp.ne.s32 	%p41, %r62, 0;
	@%p41 bra 	$L__BB0_33;
$L__BB0_34:
	setp.eq.s32 	%p42, %r19, 0;
	@%p42 bra 	$L__BB0_43;
	and.b32  	%r25, %r34, 7;
	setp.lt.u32 	%p43, %r19, 8;
	@%p43 bra 	$L__BB0_37;
	mul.wide.u32 	%rd31, %r64, 4;
	add.s64 	%rd32, %rd2, %rd31;
	ld.global.f32 	%f166, [%rd32];
	div.rn.f32 	%f167, %f166, %f197;
	st.global.f32 	[%rd32], %f167;
	ld.global.f32 	%f168, [%rd32+4];
	div.rn.f32 	%f169, %f168, %f197;
	st.global.f32 	[%rd32+4], %f169;
	ld.global.f32 	%f170, [%rd32+8];
	div.rn.f32 	%f171, %f170, %f197;
	st.global.f32 	[%rd32+8], %f171;
	ld.global.f32 	%f172, [%rd32+12];
	div.rn.f32 	%f173, %f172, %f197;
	st.global.f32 	[%rd32+12], %f173;
	ld.global.f32 	%f174, [%rd32+16];
	div.rn.f32 	%f175, %f174, %f197;
	st.global.f32 	[%rd32+16], %f175;
	ld.global.f32 	%f176, [%rd32+20];
	div.rn.f32 	%f177, %f176, %f197;
	st.global.f32 	[%rd32+20], %f177;
	ld.global.f32 	%f178, [%rd32+24];
	div.rn.f32 	%f179, %f178, %f197;
	st.global.f32 	[%rd32+24], %f179;
	ld.global.f32 	%f180, [%rd32+28];
	div.rn.f32 	%f181, %f180, %f197;
	st.global.f32 	[%rd32+28], %f181;
	add.s32 	%r64, %r64, 8;
$L__BB0_37:
	setp.eq.s32 	%p44, %r25, 0;
	@%p44 bra 	$L__BB0_43;
	and.b32  	%r28, %r34, 3;
	setp.lt.u32 	%p45, %r25, 4;
	@%p45 bra 	$L__BB0_40;
	mul.wide.u32 	%rd33, %r64, 4;
	add.s64 	%rd34, %rd2, %rd33;
	ld.global.f32 	%f182, [%rd34];
	div.rn.f32 	%f183, %f182, %f197;
	st.global.f32 	[%rd34], %f183;
	ld.global.f32 	%f184, [%rd34+4];
	div.rn.f32 	%f185, %f184, %f197;
	st.global.f32 	[%rd34+4], %f185;
	ld.global.f32 	%f186, [%rd34+8];
	div.rn.f32 	%f187, %f186, %f197;
	st.global.f32 	[%rd34+8], %f187;
	ld.global.f32 	%f188, [%rd34+12];
	div.rn.f32 	%f189, %f188, %f197;
	st.global.f32 	[%rd34+12], %f189;
	add.s32 	%r64, %r64, 4;
$L__BB0_40:
	setp.eq.s32 	%p46, %r28, 0;
	@%p46 bra 	$L__BB0_43;
	mul.wide.u32 	%rd35, %r64, 4;
	add.s64 	%rd43, %rd2, %rd35;
	neg.s32 	%r66, %r28;
$L__BB0_42:
	.pragma "nounroll";
	ld.global.f32 	%f190, [%rd43];
	div.rn.f32 	%f191, %f190, %f197;
	st.global.f32 	[%rd43], %f191;
	add.s64 	%rd43, %rd43, 4;
	add.s32 	%r66, %r66, 1;
	setp.ne.s32 	%p47, %r66, 0;
	@%p47 bra 	$L__BB0_42;
$L__BB0_43:
	ret;

}
	// .globl	_Z13sample_kernelPKfimPi
.visible .entry _Z13sample_kernelPKfimPi(
	.param .u64 .ptr .align 1 _Z13sample_kernelPKfimPi_param_0,
	.param .u32 _Z13sample_kernelPKfimPi_param_1,
	.param .u64 _Z13sample_kernelPKfimPi_param_2,
	.param .u64 .ptr .align 1 _Z13sample_kernelPKfimPi_param_3
)
{
	.reg .pred 	%p<5>;
	.reg .b32 	%r<30>;
	.reg .b32 	%f<8>;
	.reg .b64 	%rd<8>;

	ld.param.u64 	%rd2, [_Z13sample_kernelPKfimPi_param_0];
	ld.param.u32 	%r4, [_Z13sample_kernelPKfimPi_param_1];
	ld.param.u64 	%rd3, [_Z13sample_kernelPKfimPi_param_2];
	ld.param.u64 	%rd4, [_Z13sample_kernelPKfimPi_param_3];
	mov.u32 	%r5, %tid.x;
	mov.u32 	%r6, %ctaid.x;
	or.b32  	%r7, %r5, %r6;
	setp.ne.s32 	%p1, %r7, 0;
	@%p1 bra 	$L__BB1_6;
	cvt.u32.u64 	%r9, %rd3;
	xor.b32  	%r10, %r9, -1429050551;
	mul.lo.s32 	%r11, %r10, 1099087573;
	{ .reg .b32 tmp; mov.b64 {tmp, %r12}, %rd3; }
	xor.b32  	%r13, %r12, -136515619;
	add.s32 	%r14, %r11, 123456789;
	add.s32 	%r15, %r11, 5783321;
	shr.u32 	%r16, %r14, 2;
	xor.b32  	%r17, %r16, %r14;
	shl.b32 	%r18, %r15, 4;
	shl.b32 	%r19, %r17, 1;
	xor.b32  	%r20, %r18, %r19;
	xor.b32  	%r21, %r20, %r15;
	xor.b32  	%r22, %r21, %r17;
	mad.lo.s32 	%r23, %r13, -1703105765, %r11;
	add.s32 	%r24, %r23, %r22;
	add.s32 	%r25, %r24, 6977678;
	cvt.rn.f32.u32 	%f4, %r25;
	fma.rn.f32 	%f1, %f4, 0f2F800000, 0f2F000000;
	setp.lt.s32 	%p2, %r4, 1;
	mov.b32 	%r29, 0;
	@%p2 bra 	$L__BB1_5;
	cvta.to.global.u64 	%rd1, %rd2;
	mov.f32 	%f7, 0f00000000;
	mov.b32 	%r28, 0;
$L__BB1_3:
	mul.wide.u32 	%rd5, %r28, 4;
	add.s64 	%rd6, %rd1, %rd5;
	ld.global.f32 	%f6, [%rd6];
	add.f32 	%f7, %f7, %f6;
	setp.le.f32 	%p3, %f1, %f7;
	mov.u32 	%r29, %r28;
	@%p3 bra 	$L__BB1_5;
	add.s32 	%r28, %r28, 1;
	setp.ne.s32 	%p4, %r28, %r4;
	mov.b32 	%r29, 0;
	@%p4 bra 	$L__BB1_3;
$L__BB1_5:
	cvta.to.global.u64 	%rd7, %rd4;
	st.global.u32 	[%rd7], %r29;
$L__BB1_6:
	ret;

}
	// .globl	_Z13argmax_kernelPKfiPi
.visible .entry _Z13argmax_kernelPKfiPi(
	.param .u64 .ptr .align 1 _Z13argmax_kernelPKfiPi_param_0,
	.param .u32 _Z13argmax_kernelPKfiPi_param_1,
	.param .u64 .ptr .align 1 _Z13argmax_kernelPKfiPi_param_2
)
{
	.local .align 8 .b8 	__local_depot2[24];
	.reg .b64 	%SP;
	.reg .b64 	%SPL;
	.reg .pred 	%p<43>;
	.reg .b32 	%r<125>;
	.reg .b32 	%f<83>;
	.reg .b64 	%rd<34>;
	.reg .b64 	%fd<6>;

	mov.u64 	%SPL, __local_depot2;
	cvta.local.u64 	%SP, %SPL;
	ld.param.u64 	%rd12, [_Z13argmax_kernelPKfiPi_param_0];
	ld.param.u32 	%r35, [_Z13argmax_kernelPKfiPi_param_1];
	ld.param.u64 	%rd11, [_Z13argmax_kernelPKfiPi_param_2];
	cvta.to.global.u64 	%rd33, %rd12;
	add.u64 	%rd13, %SP, 0;
	add.u64 	%rd2, %SPL, 0;
	mov.u32 	%r36, %tid.x;
	mov.u32 	%r37, %ctaid.x;
	or.b32  	%r38, %r36, %r37;
	setp.ne.s32 	%p1, %r38, 0;
	@%p1 bra 	$L__BB2_21;
	setp.lt.s32 	%p2, %r35, 1;
	mov.b32 	%r122, 0;
	mov.f64 	%fd5, 0dFFF0000000000000;
	@%p2 bra 	$L__BB2_15;
	and.b32  	%r1, %r35, 15;
	setp.lt.u32 	%p3, %r35, 16;
	mov.f32 	%f82, 0fFF800000;
	mov.b32 	%r114, 0;
	mov.u32 	%r122, %r114;
	@%p3 bra 	$L__BB2_5;
	and.b32  	%r114, %r35, 2147483632;
	add.s64 	%rd31, %rd33, 32;
	mov.f32 	%f82, 0fFF800000;
	mov.b32 	%r108, 0;
	mov.u32 	%r122, %r108;
$L__BB2_4:
	.pragma "nounroll";
	ld.global.f32 	%f17, [%rd31+-32];
	setp.gt.f32 	%p4, %f17, %f82;
	selp.f32 	%f18, %f17, %f82, %p4;
	selp.b32 	%r43, %r108, %r122, %p4;
	ld.global.f32 	%f19, [%rd31+-28];
	setp.gt.f32 	%p5, %f19, %f18;
	selp.f32 	%f20, %f19, %f18, %p5;
	add.s32 	%r44, %r108, 1;
	selp.b32 	%r45, %r44, %r43, %p5;
	ld.global.f32 	%f21, [%rd31+-24];
	setp.gt.f32 	%p6, %f21, %f20;
	selp.f32 	%f22, %f21, %f20, %p6;
	add.s32 	%r46, %r108, 2;
	selp.b32 	%r47, %r46, %r45, %p6;
	ld.global.f32 	%f23, [%rd31+-20];
	setp.gt.f32 	%p7, %f23, %f22;
	selp.f32 	%f24, %f23, %f22, %p7;
	add.s32 	%r48, %r108, 3;
	selp.b32 	%r49, %r48, %r47, %p7;
	ld.global.f32 	%f25, [%rd31+-16];
	setp.gt.f32 	%p8, %f25, %f24;
	selp.f32 	%f26, %f25, %f24, %p8;
	add.s32 	%r50, %r108, 4;
	selp.b32 	%r51, %r50, %r49, %p8;
	ld.global.f32 	%f27, [%rd31+-12];
	setp.gt.f32 	%p9, %f27, %f26;
	selp.f32 	%f28, %f27, %f26, %p9;
	add.s32 	%r52, %r108, 5;
	selp.b32 	%r53, %r52, %r51, %p9;
	ld.global.f32 	%f29, [%rd31+-8];
	setp.gt.f32 	%p10, %f29, %f28;
	selp.f32 	%f30, %f29, %f28, %p10;
	add.s32 	%r54, %r108, 6;
	selp.b32 	%r55, %r54, %r53, %p10;
	ld.global.f32 	%f31, [%rd31+-4];
	setp.gt.f32 	%p11, %f31, %f30;
	selp.f32 	%f32, %f31, %f30, %p11;
	add.s32 	%r56, %r108, 7;
	selp.b32 	%r57, %r56, %r55, %p11;
	ld.global.f32 	%f33, [%rd31];
	setp.gt.f32 	%p12, %f33, %f32;
	selp.f32 	%f34, %f33, %f32, %p12;
	add.s32 	%r58, %r108, 8;
	selp.b32 	%r59, %r58, %r57, %p12;
	ld.global.f32 	%f35, [%rd31+4];
	setp.gt.f32 	%p13, %f35, %f34;
	selp.f32 	%f36, %f35, %f34, %p13;
	add.s32 	%r60, %r108, 9;
	selp.b32 	%r61, %r60, %r59, %p13;
	ld.global.f32 	%f37, [%rd31+8];
	setp.gt.f32 	%p14, %f37, %f36;
	selp.f32 	%f38, %f37, %f36, %p14;
	add.s32 	%r62, %r108, 10;
	selp.b32 	%r63, %r62, %r61, %p14;
	ld.global.f32 	%f39, [%rd31+12];
	setp.gt.f32 	%p15, %f39, %f38;
	selp.f32 	%f40, %f39, %f38, %p15;
	add.s32 	%r64, %r108, 11;
	selp.b32 	%r65, %r64, %r63, %p15;
	ld.global.f32 	%f41, [%rd31+16];
	setp.gt.f32 	%p16, %f41, %f40;
	selp.f32 	%f42, %f41, %f40, %p16;
	add.s32 	%r66, %r108, 12;
	selp.b32 	%r67, %r66, %r65, %p16;
	ld.global.f32 	%f43, [%rd31+20];
	setp.gt.f32 	%p17, %f43, %f42;
	selp.f32 	%f44, %f43, %f42, %p17;
	add.s32 	%r68, %r108, 13;
	selp.b32 	%r69, %r68, %r67, %p17;
	ld.global.f32 	%f45, [%rd31+24];
	setp.gt.f32 	%p18, %f45, %f44;
	selp.f32 	%f46, %f45, %f44, %p18;
	add.s32 	%r70, %r108, 14;
	selp.b32 	%r71, %r70, %r69, %p18;
	ld.global.f32 	%f47, [%rd31+28];
	setp.gt.f32 	%p19, %f47, %f46;
	selp.f32 	%f82, %f47, %f46, %p19;
	add.s32 	%r72, %r108, 15;
	selp.b32 	%r122, %r72, %r71, %p19;
	add.s64 	%rd31, %rd31, 64;
	add.s32 	%r108, %r108, 16;
	setp.ne.s32 	%p20, %r108, %r114;
	@%p20 bra 	$L__BB2_4;
$L__BB2_5:
	setp.eq.s32 	%p21, %r1, 0;
	@%p21 bra 	$L__BB2_14;
	and.b32  	%r10, %r35, 7;
	setp.lt.u32 	%p22, %r1, 8;
	@%p22 bra 	$L__BB2_8;
	mul.wide.u32 	%rd14, %r114, 4;
	add.s64 	%rd15, %rd33, %rd14;
	ld.global.f32 	%f49, [%rd15];
	setp.gt.f32 	%p23, %f49, %f82;
	selp.f32 	%f50, %f49, %f82, %p23;
	selp.b32 	%r74, %r114, %r122, %p23;
	add.s32 	%r75, %r114, 1;
	ld.global.f32 	%f51, [%rd15+4];
	setp.gt.f32 	%p24, %f51, %f50;
	selp.f32 	%f52, %f51, %f50, %p24;
	selp.b32 	%r76, %r75, %r74, %p24;
	add.s32 	%r77, %r114, 2;
	ld.global.f32 	%f53, [%rd15+8];
	setp.gt.f32 	%p25, %f53, %f52;
	selp.f32 	%f54, %f53, %f52, %p25;
	selp.b32 	%r78, %r77, %r76, %p25;
	add.s32 	%r79, %r114, 3;
	ld.global.f32 	%f55, [%rd15+12];
	setp.gt.f32 	%p26, %f55, %f54;
	selp.f32 	%f56, %f55, %f54, %p26;
	selp.b32 	%r80, %r79, %r78, %p26;
	add.s32 	%r81, %r114, 4;
	ld.global.f32 	%f57, [%rd15+16];
	setp.gt.f32 	%p27, %f57, %f56;
	selp.f32 	%f58, %f57, %f56, %p27;
	selp.b32 	%r82, %r81, %r80, %p27;
	add.s32 	%r83, %r114, 5;
	ld.global.f32 	%f59, [%rd15+20];
	setp.gt.f32 	%p28, %f59, %f58;
	selp.f32 	%f60, %f59, %f58, %p28;
	selp.b32 	%r84, %r83, %r82, %p28;
	add.s32 	%r85, %r114, 6;
	ld.global.f32 	%f61, [%rd15+24];
	setp.gt.f32 	%p29, %f61, %f60;
	selp.f32 	%f62, %f61, %f60, %p29;
	selp.b32 	%r86, %r85, %r84, %p29;
	add.s32 	%r87, %r114, 7;
	ld.global.f32 	%f63, [%rd15+28];
	setp.gt.f32 	%p30, %f63, %f62;
	selp.f32 	%f82, %f63, %f62, %p30;
	selp.b32 	%r122, %r87, %r86, %p30;
	add.s32 	%r114, %r114, 8;
$L__BB2_8:
	setp.eq.s32 	%p31, %r10, 0;
	@%p31 bra 	$L__BB2_14;
	and.b32  	%r16, %r35, 3;
	setp.lt.u32 	%p32, %r10, 4;
	@%p32 bra 	$L__BB2_11;
	mul.wide.u32 	%rd16, %r114, 4;
	add.s64 	%rd17, %rd33, %rd16;
	ld.global.f32 	%f65, [%rd17];
	setp.gt.f32 	%p33, %f65, %f82;
	selp.f32 	%f66, %f65, %f82, %p33;
	selp.b32 	%r89, %r114, %r122, %p33;
	add.s32 	%r90, %r114, 1;
	ld.global.f32 	%f67, [%rd17+4];
	setp.gt.f32 	%p34, %f67, %f66;
	selp.f32 	%f68, %f67, %f66, %p34;
	selp.b32 	%r91, %r90, %r89, %p34;
	add.s32 	%r92, %r114, 2;
	ld.global.f32 	%f69, [%rd17+8];
	setp.gt.f32 	%p35, %f69, %f68;
	selp.f32 	%f70, %f69, %f68, %p35;
	selp.b32 	%r93, %r92, %r91, %p35;
	add.s32 	%r94, %r114, 3;
	ld.global.f32 	%f71, [%rd17+12];
	setp.gt.f32 	%p36, %f71, %f70;
	selp.f32 	%f82, %f71, %f70, %p36;
	selp.b32 	%r122, %r94, %r93, %p36;
	add.s32 	%r114, %r114, 4;
$L__BB2_11:
	setp.eq.s32 	%p37, %r16, 0;
	@%p37 bra 	$L__BB2_14;
	mul.wide.u32 	%rd18, %r114, 4;
	add.s64 	%rd32, %rd33, %rd18;
	neg.s32 	%r119, %r16;
$L__BB2_13:
	.pragma "nounroll";
	ld.global.f32 	%f72, [%rd32];
	setp.gt.f32 	%p38, %f72, %f82;
	selp.f32 	%f82, %f72, %f82, %p38;
	selp.b32 	%r122, %r114, %r122, %p38;
	add.s32 	%r114, %r114, 1;
	add.s64 	%rd32, %rd32, 4;
	add.s32 	%r119, %r119, 1;
	setp.ne.s32 	%p39, %r119, 0;
	@%p39 bra 	$L__BB2_13;
$L__BB2_14:
	cvt.f64.f32 	%fd5, %f82;
$L__BB2_15:
	ld.global.u32 	%r31, [_ZZ13argmax_kernelPKfiPiE10call_count];
	setp.gt.s32 	%p40, %r31, 14;
	@%p40 bra 	$L__BB2_20;
	setp.lt.s32 	%p41, %r35, 1;
	st.local.u32 	[%rd2], %r31;
	mov.u64 	%rd19, $str;
	cvta.global.u64 	%rd20, %rd19;
	{ // callseq 0, 0
	.param .b64 param0;
	st.param.b64 	[param0], %rd20;
	.param .b64 param1;
	st.param.b64 	[param1], %rd13;
	.param .b32 retval0;
	call.uni (retval0), 
	vprintf, 
	(
	param0, 
	param1
	);
	ld.param.b32 	%r95, [retval0];
	} // callseq 0
	@%p41 bra 	$L__BB2_19;
	add.s32 	%r97, %r35, -1;
	min.u32 	%r98, %r97, 9;
	neg.s32 	%r124, %r98;
	mov.u64 	%rd22, $str$1;
$L__BB2_18:
	ld.global.f32 	%f73, [%rd33];
	cvt.f64.f32 	%fd4, %f73;
	st.local.f64 	[%rd2], %fd4;
	cvta.global.u64 	%rd23, %rd22;
	{ // callseq 1, 0
	.param .b64 param0;
	st.param.b64 	[param0], %rd23;
	.param .b64 param1;
	st.param.b64 	[param1], %rd13;
	.param .b32 retval0;
	call.uni (retval0), 
	vprintf, 
	(
	param0, 
	param1
	);
	ld.param.b32 	%r99, [retval0];
	} // callseq 1
	add.s32 	%r124, %r124, 1;
	add.s64 	%rd33, %rd33, 4;
	setp.ne.s32 	%p42, %r124, 1;
	@%p42 bra 	$L__BB2_18;
$L__BB2_19:
	mov.u64 	%rd25, $str$2;
	cvta.global.u64 	%rd26, %rd25;
	{ // callseq 2, 0
	.param .b64 param0;
	st.param.b64 	[param0], %rd26;
	.param .b64 param1;
	st.param.b64 	[param1], 0;
	.param .b32 retval0;
	call.uni (retval0), 
	vprintf, 
	(
	param0, 
	param1
	);
	ld.param.b32 	%r101, [retval0];
	} // callseq 2
	ld.global.u32 	%r103, [_ZZ13argmax_kernelPKfiPiE10call_count];
	st.local.u32 	[%rd2], %r103;
	st.local.f64 	[%rd2+8], %fd5;
	st.local.v2.u32 	[%rd2+16], {%r122, %r35};
	mov.u64 	%rd27, $str$3;
	cvta.global.u64 	%rd28, %rd27;
	{ // callseq 3, 0
	.param .b64 param0;
	st.param.b64 	[param0], %rd28;
	.param .b64 param1;
	st.param.b64 	[param1], %rd13;
	.param .b32 retval0;
	call.uni (retval0), 
	vprintf, 
	(
	param0, 
	param1
	);
	ld.param.b32 	%r104, [retval0];
	} // callseq 3
	ld.global.u32 	%r106, [_ZZ13argmax_kernelPKfiPiE10call_count];
	add.s32 	%r107, %r106, 1;
	st.global.u32 	[_ZZ13argmax_kernelPKfiPiE10call_count], %r107;
$L__BB2_20:
	cvta.to.global.u64 	%rd30, %rd11;
	st.global.u32 	[%rd30], %r122;
$L__BB2_21:
	ret;

}


// ===== COMPILED SASS (sm_100) =====

	.target	sm_100

	.elftype	@"ET_EXEC"


//--------------------- .note.nv.tkinfo           --------------------------
	.section	.note.nv.tkinfo,"",@"SHT_NOTE"
	.sectionflags	@"SHF_NOTE_NV_TKINFO"
	.tkinfo
        /*0018*/ 	.word	0x00000002
        /*0030*/ 	.string	""
        /*0030*/ 	.string	"ptxas"
        /*0030*/ 	.string	"Cuda compilation tools, release 13.0, V13.0.88"
        /*0030*/ 	.string	"Build cuda_13.0.r13.0/compiler.36424714_0"
        /*0030*/ 	.string	"-arch sm_100 -m 64 "



//--------------------- .note.nv.cuinfo           --------------------------
	.section	.note.nv.cuinfo,"",@"SHT_NOTE"
	.sectionflags	@"SHF_NOTE_NV_CUINFO"
        /*0018*/ 	.short	0x0002
        /*001a*/ 	.short	0x0064
        /*001c*/ 	.short	0x0082
	.zero		2


//--------------------- .nv.info                  --------------------------
	.section	.nv.info,"",@"SHT_CUDA_INFO"
	.align	4


	//----- nvinfo : EIATTR_REGCOUNT
	.align		4
        /*0000*/ 	.byte	0x04, 0x2f
        /*0002*/ 	.short	(.L_15 - .L_14)
	.align		4
.L_14:
        /*0004*/ 	.word	index@(_Z14softmax_kernelPKfPfi)
        /*0008*/ 	.word	0x00000013


	//----- nvinfo : EIATTR_FRAME_SIZE
	.align		4
.L_15:
        /*000c*/ 	.byte	0x04, 0x11
        /*000e*/ 	.short	(.L_17 - .L_16)
	.align		4
.L_16:
        /*0010*/ 	.word	index@($__internal_0_$__cuda_sm3x_div_rn_noftz_f32_slowpath)
        /*0014*/ 	.word	0x00000000


	//----- nvinfo : EIATTR_FRAME_SIZE
	.align		4
.L_17:
        /*0018*/ 	.byte	0x04, 0x11
        /*001a*/ 	.short	(.L_19 - .L_18)
	.align		4
.L_18:
        /*001c*/ 	.word	index@(_Z14softmax_kernelPKfPfi)
        /*0020*/ 	.word	0x00000000


	//----- nvinfo : EIATTR_REGCOUNT
	.align		4
.L_19:
        /*0024*/ 	.byte	0x04, 0x2f
        /*0026*/ 	.short	(.L_21 - .L_20)
	.align		4
.L_20:
        /*0028*/ 	.word	index@(_Z13sample_kernelPKfimPi)
        /*002c*/ 	.word	0x0000000a


	//----- nvinfo : EIATTR_FRAME_SIZE
	.align		4
.L_21:
        /*0030*/ 	.byte	0x04, 0x11
        /*0032*/ 	.short	(.L_23 - .L_22)
	.align		4
.L_22:
        /*0034*/ 	.word	index@(_Z13sample_kernelPKfimPi)
        /*0038*/ 	.word	0x00000000


	//----- nvinfo : EIATTR_REGCOUNT
	.align		4
.L_23:
        /*003c*/ 	.byte	0x04, 0x2f
        /*003e*/ 	.short	(.L_25 - .L_24)
	.align		4
.L_24:
        /*0040*/ 	.word	index@(_Z13argmax_kernelPKfiPi)
        /*0044*/ 	.word	0x00000020


	//----- nvinfo : EIATTR_FRAME_SIZE
	.align		4
.L_25:
        /*0048*/ 	.byte	0x04, 0x11
        /*004a*/ 	.short	(.L_27 - .L_26)
	.align		4
.L_26:
        /*004c*/ 	.word	index@(_Z13argmax_kernelPKfiPi)
        /*0050*/ 	.word	0x00000018


	//----- nvinfo : EIATTR_MIN_STACK_SIZE
	.align		4
.L_27:
        /*0054*/ 	.byte	0x04, 0x12
        /*0056*/ 	.short	(.L_29 - .L_28)
	.align		4
.L_28:
        /*0058*/ 	.word	index@(_Z13argmax_kernelPKfiPi)
        /*005c*/ 	.word	0x00000018


	//----- nvinfo : EIATTR_MIN_STACK_SIZE
	.align		4
.L_29:
        /*0060*/ 	.byte	0x04, 0x12
        /*0062*/ 	.short	(.L_31 - .L_30)
	.align		4
.L_30:
        /*0064*/ 	.word	index@(_Z13sample_kernelPKfimPi)
        /*0068*/ 	.word	0x00000000


	//----- nvinfo : EIATTR_MIN_STACK_SIZE
	.align		4
.L_31:
        /*006c*/ 	.byte	0x04, 0x12
        /*006e*/ 	.short	(.L_33 - .L_32)
	.align		4
.L_32:
        /*0070*/ 	.word	index@(_Z14softmax_kernelPKfPfi)
        /*0074*/ 	.word	0x00000000
.L_33:


//--------------------- .nv.compat                --------------------------
	.section	.nv.compat,"",@"SHT_CUDA_COMPAT_INFO"
	.align	4
        /*0000*/ 	.byte	0x02, 0x09, 0x00, 0x00, 0x02, 0x02, 0x01, 0x00, 0x02, 0x05, 0x05, 0x00, 0x03, 0x07, 0x01, 0x01
        /*0010*/ 	.byte	0x02, 0x03, 0x00, 0x00, 0x02, 0x06, 0x01, 0x00, 0x04, 0x0b, 0x08, 0x00, 0x01, 0x00, 0x00, 0x00
        /*0020*/ 	.byte	0x00, 0x00, 0x00, 0x00


//--------------------- .nv.info._Z13argmax_kernelPKfiPi --------------------------
	.section	.nv.info._Z13argmax_kernelPKfiPi,"",@"SHT_CUDA_INFO"
	.sectionflags	@""
	.align	4


	//----- nvinfo : EIATTR_CUDA_API_VERSION
	.align		4
        /*0000*/ 	.byte	0x04, 0x37
        /*0002*/ 	.short	(.L_35 - .L_34)
.L_34:
        /*0004*/ 	.word	0x00000082


	//----- nvinfo : EIATTR_KPARAM_INFO
	.align		4
.L_35:
        /*0008*/ 	.byte	0x04, 0x17
        /*000a*/ 	.short	(.L_37 - .L_36)
.L_36:
        /*000c*/ 	.word	0x00000000
        /*0010*/ 	.short	0x0002
        /*0012*/ 	.short	0x0010
        /*0014*/ 	.byte	0x00, 0xf5, 0x21, 0x00


	//----- nvinfo : EIATTR_KPARAM_INFO
	.align		4
.L_37:
        /*0018*/ 	.byte	0x04, 0x17
        /*001a*/ 	.short	(.L_39 - .L_38)
.L_38:
        /*001c*/ 	.word	0x00000000
        /*0020*/ 	.short	0x0001
        /*0022*/ 	.short	0x0008
        /*0024*/ 	.byte	0x00, 0xf0, 0x11, 0x00


	//----- nvinfo : EIATTR_KPARAM_INFO
	.align		4
.L_39:
        /*0028*/ 	.byte	0x04, 0x17
        /*002a*/ 	.short	(.L_41 - .L_40)
.L_40:
        /*002c*/ 	.word	0x00000000
        /*0030*/ 	.short	0x0000
        /*0032*/ 	.short	0x0000
        /*0034*/ 	.byte	0x00, 0xf5, 0x21, 0x00


	//----- nvinfo : EIATTR_SPARSE_MMA_MASK
	.align		4
.L_41:
        /*0038*/ 	.byte	0x03, 0x50
        /*003a*/ 	.short	0x0000


	//----- nvinfo : EIATTR_MAXREG_COUNT
	.align		4
        /*003c*/ 	.byte	0x03, 0x1b
        /*003e*/ 	.short	0x00ff


	//----- nvinfo : EIATTR_EXTERNS
	.align		4
        /*0040*/ 	.byte	0x04, 0x0f
        /*0042*/ 	.short	(.L_43 - .L_42)


	//   ....[0]....
	.align		4
.L_42:
        /*0044*/ 	.word	index@(vprintf)


	//----- nvinfo : EIATTR_MERCURY_ISA_VERSION
	.align		4
.L_43:
        /*0048*/ 	.byte	0x03, 0x5f
        /*004a*/ 	.short	0x0101


	//----- nvinfo : EIATTR_VRC_CTA_INIT_COUNT
	.align		4
        /*004c*/ 	.byte	0x02, 0x4a
	.zero		1
	.zero		1


	//----- nvinfo : EIATTR_SYSCALL_OFFSETS
	.align		4
        /*0050*/ 	.byte	0x04, 0x46
        /*0052*/ 	.short	(.L_45 - .L_44)


	//   ....[0]....
.L_44:
        /*0054*/ 	.word	0x00000c80


	//   ....[1]....
        /*0058*/ 	.word	0x00000de0


	//   ....[2]....
        /*005c*/ 	.word	0x00000eb0


	//   ....[3]....
        /*0060*/ 	.word	0x00000f90


	//----- nvinfo : EIATTR_EXIT_INSTR_OFFSETS
	.align		4
.L_45:
        /*0064*/ 	.byte	0x04, 0x1c
        /*0066*/ 	.short	(.L_47 - .L_46)


	//   ....[0]....
.L_46:
        /*0068*/ 	.word	0x00000090


	//   ....[1]....
        /*006c*/ 	.word	0x00001000


	//----- nvinfo : EIATTR_CRS_STACK_SIZE
	.align		4
.L_47:
        /*0070*/ 	.byte	0x04, 0x1e
        /*0072*/ 	.short	(.L_49 - .L_48)
.L_48:
        /*0074*/ 	.word	0x00000000


	//----- nvinfo : EIATTR_CBANK_PARAM_SIZE
	.align		4
.L_49:
        /*0078*/ 	.byte	0x03, 0x19
        /*007a*/ 	.short	0x0018


	//----- nvinfo : EIATTR_PARAM_CBANK
	.align		4
        /*007c*/ 	.byte	0x04, 0x0a
        /*007e*/ 	.short	(.L_51 - .L_50)
	.align		4
.L_50:
        /*0080*/ 	.word	index@(.nv.constant0._Z13argmax_kernelPKfiPi)
        /*0084*/ 	.short	0x0380
        /*0086*/ 	.short	0x0018


	//----- nvinfo : EIATTR_SW_WAR
	.align		4
.L_51:
        /*0088*/ 	.byte	0x04, 0x36
        /*008a*/ 	.short	(.L_53 - .L_52)
.L_52:
        /*008c*/ 	.word	0x00000008
.L_53:


//--------------------- .nv.info._Z13sample_kernelPKfimPi --------------------------
	.section	.nv.info._Z13sample_kernelPKfimPi,"",@"SHT_CUDA_INFO"
	.sectionflags	@""
	.align	4


	//----- nvinfo : EIATTR_CUDA_API_VERSION
	.align		4
        /*0000*/ 	.byte	0x04, 0x37
        /*0002*/ 	.short	(.L_55 - .L_54)
.L_54:
        /*0004*/ 	.word	0x00000082


	//----- nvinfo : EIATTR_KPARAM_INFO
	.align		4
.L_55:
        /*0008*/ 	.byte	0x04, 0x17
        /*000a*/ 	.short	(.L_57 - .L_56)
.L_56:
        /*000c*/ 	.word	0x00000000
        /*0010*/ 	.short	0x0003
        /*0012*/ 	.short	0x0018
        /*0014*/ 	.byte	0x00, 0xf5, 0x21, 0x00


	//----- nvinfo : EIATTR_KPARAM_INFO
	.align		4
.L_57:
        /*0018*/ 	.byte	0x04, 0x17
        /*001a*/ 	.short	(.L_59 - .L_58)
.L_58:
        /*001c*/ 	.word	0x00000000
        /*0020*/ 	.short	0x0002
        /*0022*/ 	.short	0x0010
        /*0024*/ 	.byte	0x00, 0xf0, 0x21, 0x00


	//----- nvinfo : EIATTR_KPARAM_INFO
	.align		4
.L_59:
        /*0028*/ 	.byte	0x04, 0x17
        /*002a*/ 	.short	(.L_61 - .L_60)
.L_60:
        /*002c*/ 	.word	0x00000000
        /*0030*/ 	.short	0x0001
        /*0032*/ 	.short	0x0008
        /*0034*/ 	.byte	0x00, 0xf0, 0x11, 0x00


	//----- nvinfo : EIATTR_KPARAM_INFO
	.align		4
.L_61:
        /*0038*/ 	.byte	0x04, 0x17
        /*003a*/ 	.short	(.L_63 - .L_62)
.L_62:
        /*003c*/ 	.word	0x00000000
        /*0040*/ 	.short	0x0000
        /*0042*/ 	.short	0x0000
        /*0044*/ 	.byte	0x00, 0xf5, 0x21, 0x00


	//----- nvinfo : EIATTR_SPARSE_MMA_MASK
	.align		4
.L_63:
        /*0048*/ 	.byte	0x03, 0x50
        /*004a*/ 	.short	0x0000


	//----- nvinfo : EIATTR_MAXREG_COUNT
	.align		4
        /*004c*/ 	.byte	0x03, 0x1b
        /*004e*/ 	.short	0x00ff


	//----- nvinfo : EIATTR_MERCURY_ISA_VERSION
	.align		4
        /*0050*/ 	.byte	0x03, 0x5f
        /*0052*/ 	.short	0x0101


	//----- nvinfo : EIATTR_VRC_CTA_INIT_COUNT
	.align		4
        /*0054*/ 	.byte	0x02, 0x4a
	.zero		1
	.zero		1


	//----- nvinfo : EIATTR_EXIT_INSTR_OFFSETS
	.align		4
        /*0058*/ 	.byte	0x04, 0x1c
        /*005a*/ 	.short	(.L_65 - .L_64)


	//   ....[0]....
.L_64:
        /*005c*/ 	.word	0x00000040


	//   ....[1]....
        /*0060*/ 	.word	0x00000290


	//----- nvinfo : EIATTR_CBANK_PARAM_SIZE
	.align		4
.L_65:
        /*0064*/ 	.byte	0x03, 0x19
        /*0066*/ 	.short	0x0020


	//----- nvinfo : EIATTR_PARAM_CBANK
	.align		4
        /*0068*/ 	.byte	0x04, 0x0a
        /*006a*/ 	.short	(.L_67 - .L_66)
	.align		4
.L_66:
        /*006c*/ 	.word	index@(.nv.constant0._Z13sample_kernelPKfimPi)
        /*0070*/ 	.short	0x0380
        /*0072*/ 	.short	0x0020


	//----- nvinfo : EIATTR_SW_WAR
	.align		4
.L_67:
        /*0074*/ 	.byte	0x04, 0x36
        /*0076*/ 	.short	(.L_69 - .L_68)
.L_68:
        /*0078*/ 	.word	0x00000008
.L_69:


//--------------------- .nv.info._Z14softmax_kernelPKfPfi --------------------------
	.section	.nv.info._Z14softmax_kernelPKfPfi,"",@"SHT_CUDA_INFO"
	.sectionflags	@""
	.align	4


	//----- nvinfo : EIATTR_CUDA_API_VERSION
	.align		4
        /*0000*/ 	.byte	0x04, 0x37
        /*0002*/ 	.short	(.L_71 - .L_70)
.L_70:
        /*0004*/ 	.word	0x00000082


	//----- nvinfo : EIATTR_KPARAM_INFO
	.align		4
.L_71:
        /*0008*/ 	.byte	0x04, 0x17
        /*000a*/ 	.short	(.L_73 - .L_72)
.L_72:
        /*000c*/ 	.word	0x00000000
        /*0010*/ 	.short	0x0002
        /*0012*/ 	.short	0x0010
        /*0014*/ 	.byte	0x00, 0xf0, 0x11, 0x00


	//----- nvinfo : EIATTR_KPARAM_INFO
	.align		4
.L_73:
        /*0018*/ 	.byte	0x04, 0x17
        /*001a*/ 	.short	(.L_75 - .L_74)
.L_74:
        /*001c*/ 	.word	0x00000000
        /*0020*/ 	.short	0x0001
        /*0022*/ 	.short	0x0008
        /*0024*/ 	.byte	0x00, 0xf5, 0x21, 0x00


	//----- nvinfo : EIATTR_KPARAM_INFO
	.align		4
.L_75:
        /*0028*/ 	.byte	0x04, 0x17
        /*002a*/ 	.short	(.L_77 - .L_76)
.L_76:
        /*002c*/ 	.word	0x00000000
        /*0030*/ 	.short	0x0000
        /*0032*/ 	.short	0x0000
        /*0034*/ 	.byte	0x00, 0xf5, 0x21, 0x00


	//----- nvinfo : EIATTR_SPARSE_MMA_MASK
	.align		4
.L_77:
        /*0038*/ 	.byte	0x03, 0x50
        /*003a*/ 	.short	0x0000


	//----- nvinfo : EIATTR_MAXREG_COUNT
	.align		4
        /*003c*/ 	.byte	0x03, 0x1b
        /*003e*/ 	.short	0x00ff


	//----- nvinfo : EIATTR_MERCURY_ISA_VERSION
	.align		4
        /*0040*/ 	.byte	0x03, 0x5f
        /*0042*/ 	.short	0x0101


	//----- nvinfo : EIATTR_VRC_CTA_INIT_COUNT
	.align		4
        /*0044*/ 	.byte	0x02, 0x4a
	.zero		1
	.zero		1


	//----- nvinfo : EIATTR_EXIT_INSTR_OFFSETS
	.align		4
        /*0048*/ 	.byte	0x04, 0x1c
        /*004a*/ 	.short	(.L_79 - .L_78)


	//   ....[0]....
.L_78:
        /*004c*/ 	.word	0x00000040


	//   ....[1]....
        /*0050*/ 	.word	0x00000cb0


	//   ....[2]....
        /*0054*/ 	.word	0x00001b60


	//   ....[3]....
        /*0058*/ 	.word	0x000022b0


	//   ....[4]....
        /*005c*/ 	.word	0x000026a0


	//   ....[5]....
        /*0060*/ 	.word	0x00002800


	//----- nvinfo : EIATTR_CRS_STACK_SIZE
	.align		4
.L_79:
        /*0064*/ 	.byte	0x04, 0x1e
        /*0066*/ 	.short	(.L_81 - .L_80)
.L_80:
        /*0068*/ 	.word	0x00000000


	//----- nvinfo : EIATTR_CBANK_PARAM_SIZE
	.align		4
.L_81:
        /*006c*/ 	.byte	0x03, 0x19
        /*006e*/ 	.short	0x0014


	//----- nvinfo : EIATTR_PARAM_CBANK
	.align		4
        /*0070*/ 	.byte	0x04, 0x0a
        /*0072*/ 	.short	(.L_83 - .L_82)
	.align		4
.L_82:
        /*0074*/ 	.word	index@(.nv.constant0._Z14softmax_kernelPKfPfi)
        /*0078*/ 	.short	0x0380
        /*007a*/ 	.short	0x0014


	//----- nvinfo : EIATTR_SW_WAR
	.align		4
.L_83:
        /*007c*/ 	.byte	0x04, 0x36
        /*007e*/ 	.short	(.L_85 - .L_84)
.L_84:
        /*0080*/ 	.word	0x00000008
.L_85:


//--------------------- .nv.callgraph             --------------------------
	.section	.nv.callgraph,"",@"SHT_CUDA_CALLGRAPH"
	.align	4
	.sectionentsize	8
	.align		4
        /*0000*/ 	.word	0x00000000
	.align		4
        /*0004*/ 	.word	0xffffffff
	.align		4
        /*0008*/ 	.word	index@(_Z13argmax_kernelPKfiPi)
	.align		4
        /*000c*/ 	.word	index@(vprintf)
	.align		4
        /*0010*/ 	.word	0x00000000
	.align		4
        /*0014*/ 	.word	0xfffffffe
	.align		4
        /*0018*/ 	.word	0x00000000
	.align		4
        /*001c*/ 	.word	0xfffffffd
	.align		4
        /*0020*/ 	.word	0x00000000
	.align		4
        /*0024*/ 	.word	0xfffffffc


//--------------------- .nv.constant4             --------------------------
	.section	.nv.constant4,"a",@progbits
	.align	8
	.align		8
.nv.constant4:
        /*0000*/ 	.dword	vprintf
	.align		8
        /*0008*/ 	.dword	precalc_xorwow_matrix
	.align		8
        /*0010*/ 	.dword	precalc_xorwow_offset_matrix
	.align		8
        /*0018*/ 	.dword	mrg32k3aM1
	.align		8
        /*0020*/ 	.dword	mrg32k3aM2
	.align		8
        /*0028*/ 	.dword	mrg32k3aM1SubSeq
	.align		8
        /*0030*/ 	.dword	mrg32k3aM2SubSeq
	.align		8
        /*0038*/ 	.dword	mrg32k3aM1Seq
	.align		8
        /*0040*/ 	.dword	mrg32k3aM2Seq
	.align		8
        /*0048*/ 	.dword	_ZZ13argmax_kernelPKfiPiE10call_count
	.align		8
        /*0050*/ 	.dword	$str
	.align		8
        /*0058*/ 	.dword	$str$1
	.align		8
        /*0060*/ 	.dword	$str$2
	.align		8
        /*0068*/ 	.dword	$str$3


//--------------------- .nv.constant3             --------------------------
	.section	.nv.constant3,"a",@progbits
	.align	8
.nv.constant3:
	.type		__cr_lgamma_table,@object
	.size		__cr_lgamma_table,(.L_8 - __cr_lgamma_table)
__cr_lgamma_table:
        /*0000*/ 	.byte	0x00, 0x00, 0x00, 0x00, 0x00, 0x00, 0x00, 0x00, 0x00, 0x00, 0x00, 0x00, 0x00, 0x00, 0x00, 0x00
        /*0010*/ 	.byte	0xef, 0x39, 0xfa, 0xfe, 0x42, 0x2e, 0xe6, 0x3f, 0x02, 0x20, 0x2a, 0xfa, 0x0b, 0xab, 0xfc, 0x3f
        /*0020*/ 	.byte	0xf9, 0x2c, 0x92, 0x7c, 0xa7, 0x6c, 0x09, 0x40, 0xc9, 0x79, 0x44, 0x3c, 0x64, 0x26, 0x13, 0x40
        /*0030*/ 	.byte	0xca, 0x01, 0xcf, 0x3a, 0x27, 0x51, 0x1a, 0x40, 0x30, 0xcc, 0x2d, 0xf3, 0xe1, 0x0c, 0x21, 0x40
        /*0040*/ 	.byte	0x0d, 0xb7, 0xfc, 0x82, 0x8e, 0x35, 0x25, 0x40
.L_8:


//--------------------- .text._Z13argmax_kernelPKfiPi --------------------------
	.section	.text._Z13argmax_kernelPKfiPi,"ax",@progbits
	.align	128
        .global         _Z13argmax_kernelPKfiPi
        .type           _Z13argmax_kernelPKfiPi,@function
        .size           _Z13argmax_kernelPKfiPi,(.L_x_72 - _Z13argmax_kernelPKfiPi)
        .other          _Z13argmax_kernelPKfiPi,@"STO_CUDA_ENTRY STV_DEFAULT"
_Z13argmax_kernelPKfiPi:
.text._Z13argmax_kernelPKfiPi:
[----:B------:R-:W0:Y:S01]  /*0000*/  LDC R1, c[0x0][0x37c] ;  /* 0x0000df00ff017b82 */ /* 0x000e220000000800 */
[----:B------:R-:W1:Y:S07]  /*0010*/  S2R R0, SR_TID.X ;  /* 0x0000000000007919 */ /* 0x000e6e0000002100 */
[----:B------:R-:W1:Y:S01]  /*0020*/  S2UR UR6, SR_CTAID.X ;  /* 0x00000000000679c3 */ /* 0x000e620000002500 */
[----:B------:R-:W2:Y:S01]  /*0030*/  LDCU UR4, c[0x0][0x2f8] ;  /* 0x00005f00ff0477ac */ /* 0x000ea20008000800 */
[----:B0-----:R-:W-:Y:S01]  /*0040*/  VIADD R1, R1, 0xffffffe8 ;  /* 0xffffffe801017836 */ /* 0x001fe20000000000 */
[----:B------:R-:W0:Y:S04]  /*0050*/  LDCU UR5, c[0x0][0x2fc] ;  /* 0x00005f80ff0577ac */ /* 0x000e280008000800 */
[----:B--2---:R-:W-:-:S05]  /*0060*/  IADD3 R19, P1, PT, R1, UR4, RZ ;  /* 0x0000000401137c10 */ /* 0x004fca000ff3e0ff */
[----:B0-----:R-:W-:Y:S01]  /*0070*/  IMAD.X R18, RZ, RZ, UR5, P1 ;  /* 0x00000005ff127e24 */ /* 0x001fe200088e06ff */
[----:B-1----:R-:W-:-:S13]  /*0080*/  LOP3.LUT P0, RZ, R0, UR6, RZ, 0xfc, !PT ;  /* 0x0000000600ff7c12 */ /* 0x002fda000f80fcff */
[----:B------:R-:W-:Y:S05]  /*0090*/  @P0 EXIT ;  /* 0x000000000000094d */ /* 0x000fea0003800000 */
[----:B------:R-:W0:Y:S01]  /*00a0*/  LDCU UR6, c[0x0][0x388] ;  /* 0x00007100ff0677ac */ /* 0x000e220008000800 */
[----:B------:R-:W-:Y:S02]  /*00b0*/  IMAD.MOV.U32 R16, RZ, RZ, 0x0 ;  /* 0x00000000ff107424 */ /* 0x000fe400078e00ff */
[----:B------:R-:W-:Y:S01]  /*00c0*/  IMAD.MOV.U32 R17, RZ, RZ, -0x100000 ;  /* 0xfff00000ff117424 */ /* 0x000fe200078e00ff */
[----:B------:R-:W1:Y:S01]  /*00d0*/  LDCU.64 UR4, c[0x0][0x380] ;  /* 0x00007000ff0477ac */ /* 0x000e620008000a00 */
[----:B------:R-:W-:Y:S01]  /*00e0*/  IMAD.MOV.U32 R2, RZ, RZ, RZ ;  /* 0x000000ffff027224 */ /* 0x000fe200078e00ff */
[----:B------:R-:W2:Y:S01]  /*00f0*/  LDCU.64 UR36, c[0x0][0x358] ;  /* 0x00006b00ff2477ac */ /* 0x000ea20008000a00 */
[----:B0-----:R-:W-:Y:S01]  /*0100*/  UISETP.GE.AND UP0, UPT, UR6, 0x1, UPT ;  /* 0x000000010600788c */ /* 0x001fe2000bf06270 */
[----:B-1----:R-:W-:-:S03]  /*0110*/  IMAD.U32 R24, RZ, RZ, UR4 ;  /* 0x00000004ff187e24 */ /* 0x002fc6000f8e00ff */
[----:B------:R-:W-:Y:S01]  /*0120*/  UP2UR UR38, UPR, URZ, 0x1 ;  /* 0x00000001ff267883 */ /* 0x000fe20008000000 */
[----:B------:R-:W-:-:S04]  /*0130*/  IMAD.U32 R25, RZ, RZ, UR5 ;  /* 0x00000005ff197e24 */ /* 0x000fc8000f8e00ff */
[----:B--2---:R-:W-:Y:S07]  /*0140*/  BRA.U !UP0, `(.L_x_0) ;  /* 0x0000000908987547 */ /* 0x004fee000b800000 */
[----:B------:R-:W-:Y:S01]  /*0150*/  UISETP.GE.U32.AND UP1, UPT, UR6, 0x10, UPT ;  /* 0x000000100600788c */ /* 0x000fe2000bf26070 */
[----:B------:R-:W-:Y:S01]  /*0160*/  IMAD.MOV.U32 R16, RZ, RZ, -0x800000 ;  /* 0xff800000ff107424 */ /* 0x000fe200078e00ff */
[----:B------:R-:W-:Y:S01]  /*0170*/  ULOP3.LUT UR7, UR6, 0xf, URZ, 0xc0, !UPT ;  /* 0x0000000f06077892 */ /* 0x000fe2000f8ec0ff */
[----:B------:R-:W-:-:S03]  /*0180*/  CS2R R2, SRZ ;  /* 0x0000000000027805 */ /* 0x000fc6000001ff00 */
[----:B------:R-:W-:-:S03]  /*0190*/  UISETP.NE.AND UP0, UPT, UR7, URZ, UPT ;  /* 0x000000ff0700728c */ /* 0x000fc6000bf05270 */
[----:B------:R-:W-:Y:S08]  /*01a0*/  BRA.U !UP1, `(.L_x_1) ;  /* 0x00000005093c7547 */ /* 0x000ff0000b800000 */
[----:B------:R-:W0:Y:S01]  /*01b0*/  LDCU.64 UR4, c[0x0][0x380] ;  /* 0x00007000ff0477ac */ /* 0x000e220008000a00 */
[----:B------:R-:W-:Y:S02]  /*01c0*/  IMAD.MOV.U32 R16, RZ, RZ, -0x800000 ;  /* 0xff800000ff107424 */ /* 0x000fe400078e00ff */
[----:B------:R-:W-:Y:S01]  /*01d0*/  IMAD.MOV.U32 R0, RZ, RZ, RZ ;  /* 0x000000ffff007224 */ /* 0x000fe200078e00ff */
[----:B------:R-:W-:Y:S01]  /*01e0*/  ULOP3.LUT UR8, UR6, 0x7ffffff0, URZ, 0xc0, !UPT ;  /* 0x7ffffff006087892 */ /* 0x000fe2000f8ec0ff */
[----:B------:R-:W-:-:S05]  /*01f0*/  IMAD.MOV.U32 R2, RZ, RZ, RZ ;  /* 0x000000ffff027224 */ /* 0x000fca00078e00ff */
[----:B------:R-:W-:Y:S01]  /*0200*/  IMAD.U32 R3, RZ, RZ, UR8 ;  /* 0x00000008ff037e24 */ /* 0x000fe2000f8e00ff */
[----:B0-----:R-:W-:-:S04]  /*0210*/  UIADD3 UR4, UP1, UPT, UR4, 0x20, URZ ;  /* 0x0000002004047890 */ /* 0x001fc8000ff3e0ff */
[----:B------:R-:W-:Y:S02]  /*0220*/  UIADD3.X UR5, UPT, UPT, URZ, UR5, URZ, UP1, !UPT ;  /* 0x00000005ff057290 */ /* 0x000fe40008ffe4ff */
[----:B------:R-:W-:-:S04]  /*0230*/  IMAD.U32 R4, RZ, RZ, UR4 ;  /* 0x00000004ff047e24 */ /* 0x000fc8000f8e00ff */
[----:B------:R-:W-:-:S07]  /*0240*/  IMAD.U32 R5, RZ, RZ, UR5 ;  /* 0x00000005ff057e24 */ /* 0x000fce000f8e00ff */
.L_x_2:
[----:B------:R-:W2:Y:S04]  /*0250*/  LDG.E R21, desc[UR36][R4.64+-0x20] ;  /* 0xffffe02404157981 */ /* 0x000ea8000c1e1900 */
[----:B------:R-:W3:Y:S04]  /*0260*/  LDG.E R23, desc[UR36][R4.64+-0x1c] ;  /* 0xffffe42404177981 */ /* 0x000ee8000c1e1900 */
[----:B------:R-:W4:Y:S04]  /*0270*/  LDG.E R27, desc[UR36][R4.64+-0x18] ;  /* 0xffffe824041b7981 */ /* 0x000f28000c1e1900 */
[----:B------:R-:W5:Y:S04]  /*0280*/  LDG.E R29, desc[UR36][R4.64+-0x14] ;  /* 0xffffec24041d7981 */ /* 0x000f68000c1e1900 */
        /* <DEDUP_REMOVED lines=11> */
[----:B------:R0:W5:Y:S01]  /*0340*/  LDG.E R14, desc[UR36][R4.64+0x1c] ;  /* 0x00001c24040e7981 */ /* 0x000162000c1e1900 */
[----:B--2---:R-:W-:-:S04]  /*0350*/  FSETP.GT.AND P3, PT, R21, R16, PT ;  /* 0x000000101500720b */ /* 0x004fc80003f64000 */
[----:B------:R-:W-:Y:S02]  /*0360*/  FSEL R16, R21, R16, P3 ;  /* 0x0000001015107208 */ /* 0x000fe40001800000 */
[----:B------:R-:W-:Y:S02]  /*0370*/  SEL R2, R0, R2, P3 ;  /* 0x0000000200027207 */ /* 0x000fe40001800000 */
[----:B---3--:R-:W-:-:S04]  /*0380*/  FSETP.GT.AND P4, PT, R23, R16, PT ;  /* 0x000000101700720b */ /* 0x008fc80003f84000 */
[----:B------:R-:W-:-:S04]  /*0390*/  FSEL R16, R23, R16, P4 ;  /* 0x0000001017107208 */ /* 0x000fc80002000000 */
[----:B----4-:R-:W-:-:S04]  /*03a0*/  FSETP.GT.AND P5, PT, R27, R16, PT ;  /* 0x000000101b00720b */ /* 0x010fc80003fa4000 */
[----:B------:R-:W-:Y:S01]  /*03b0*/  FSEL R16, R27, R16, P5 ;  /* 0x000000101b107208 */ /* 0x000fe20002800000 */
[----:B------:R-:W-:-:S03]  /*03c0*/  @P4 VIADD R2, R0, 0x1 ;  /* 0x0000000100024836 */ /* 0x000fc60000000000 */
[----:B-----5:R-:W-:-:S04]  /*03d0*/  FSETP.GT.AND P6, PT, R29, R16, PT ;  /* 0x000000101d00720b */ /* 0x020fc80003fc4000 */
[----:B------:R-:W-:Y:S01]  /*03e0*/  FSEL R29, R29, R16, P6 ;  /* 0x000000101d1d7208 */ /* 0x000fe20003000000 */
[----:B------:R-:W-:-:S03]  /*03f0*/  @P5 VIADD R2, R0, 0x2 ;  /* 0x0000000200025836 */ /* 0x000fc60000000000 */
[----:B------:R-:W-:-:S04]  /*0400*/  FSETP.GT.AND P0, PT, R20, R29, PT ;  /* 0x0000001d1400720b */ /* 0x000fc80003f04000 */
        /* <DEDUP_REMOVED lines=31> */
[----:B------:R-:W-:Y:S01]  /*0600*/  @P2 VIADD R2, R0, 0xd ;  /* 0x0000000d00022836 */ /* 0x000fe20000000000 */
[----:B0-----:R-:W-:Y:S02]  /*0610*/  IADD3 R4, P2, PT, R4, 0x40, RZ ;  /* 0x0000004004047810 */ /* 0x001fe40007f5e0ff */
[----:B------:R-:W-:-:S03]  /*0620*/  FSETP.GT.AND P0, PT, R14, R13, PT ;  /* 0x0000000d0e00720b */ /* 0x000fc60003f04000 */
[----:B------:R-:W-:Y:S01]  /*0630*/  IMAD.X R5, RZ, RZ, R5, P2 ;  /* 0x000000ffff057224 */ /* 0x000fe200010e0605 */
[----:B------:R-:W-:Y:S01]  /*0640*/  FSEL R16, R14, R13, P0 ;  /* 0x0000000d0e107208 */ /* 0x000fe20000000000 */
[----:B------:R-:W-:-:S08]  /*0650*/  @P3 VIADD R2, R0, 0xe ;  /* 0x0000000e00023836 */ /* 0x000fd00000000000 */
[C---:B------:R-:W-:Y:S02]  /*0660*/  @P0 VIADD R2, R0.reuse, 0xf ;  /* 0x0000000f00020836 */ /* 0x040fe40000000000 */
[----:B------:R-:W-:-:S05]  /*0670*/  VIADD R0, R0, 0x10 ;  /* 0x0000001000007836 */ /* 0x000fca0000000000 */
[----:B------:R-:W-:-:S13]  /*0680*/  ISETP.NE.AND P1, PT, R0, R3, PT ;  /* 0x000000030000720c */ /* 0x000fda0003f25270 */
[----:B------:R-:W-:Y:S05]  /*0690*/  @P1 BRA `(.L_x_2) ;  /* 0xfffffff800ec1947 */ /* 0x000fea000383ffff */
.L_x_1:
[----:B------:R-:W-:Y:S05]  /*06a0*/  BRA.U !UP0, `(.L_x_3) ;  /* 0x00000005083c7547 */ /* 0x000fea000b800000 */
[----:B------:R-:W-:Y:S02]  /*06b0*/  UISETP.GE.U32.AND UP0, UPT, UR7, 0x8, UPT ;  /* 0x000000080700788c */ /* 0x000fe4000bf06070 */
[----:B------:R-:W-:-:S04]  /*06c0*/  ULOP3.LUT UR5, UR6, 0x7, URZ, 0xc0, !UPT ;  /* 0x0000000706057892 */ /* 0x000fc8000f8ec0ff */
[----:B------:R-:W-:-:S03]  /*06d0*/  UISETP.NE.AND UP1, UPT, UR5, URZ, UPT ;  /* 0x000000ff0500728c */ /* 0x000fc6000bf25270 */
[----:B------:R-:W-:Y:S08]  /*06e0*/  BRA.U !UP0, `(.L_x_4) ;  /* 0x00000001088c7547 */ /* 0x000ff0000b800000 */
[----:B------:R-:W0:Y:S02]  /*06f0*/  LDC.64 R4, c[0x0][0x380] ;  /* 0x0000e000ff047b82 */ /* 0x000e240000000a00 */
[----:B0-----:R-:W-:-:S05]  /*0700*/  IMAD.WIDE.U32 R4, R3, 0x4, R4 ;  /* 0x0000000403047825 */ /* 0x001fca00078e0004 */
[----:B------:R-:W2:Y:S04]  /*0710*/  LDG.E R7, desc[UR36][R4.64] ;  /* 0x0000002404077981 */ /* 0x000ea8000c1e1900 */
[----:B------:R-:W3:Y:S04]  /*0720*/  LDG.E R0, desc[UR36][R4.64+0x4] ;  /* 0x0000042404007981 */ /* 0x000ee8000c1e1900 */
[----:B------:R-:W4:Y:S04]  /*0730*/  LDG.E R9, desc[UR36][R4.64+0x8] ;  /* 0x0000082404097981 */ /* 0x000f28000c1e1900 */
[----:B------:R-:W5:Y:S04]  /*0740*/  LDG.E R11, desc[UR36][R4.64+0xc] ;  /* 0x00000c24040b7981 */ /* 0x000f68000c1e1900 */
[----:B------:R-:W5:Y:S04]  /*0750*/  LDG.E R13, desc[UR36][R4.64+0x10] ;  /* 0x00001024040d7981 */ /* 0x000f68000c1e1900 */
[----:B------:R-:W5:Y:S04]  /*0760*/  LDG.E R15, desc[UR36][R4.64+0x14] ;  /* 0x00001424040f7981 */ /* 0x000f68000c1e1900 */
[----:B------:R-:W5:Y:S04]  /*0770*/  LDG.E R17, desc[UR36][R4.64+0x18] ;  /* 0x0000182404117981 */ /* 0x000f68000c1e1900 */
[----:B------:R-:W5:Y:S01]  /*0780*/  LDG.E R21, desc[UR36][R4.64+0x1c] ;  /* 0x00001c2404157981 */ /* 0x000f62000c1e1900 */
        /* <DEDUP_REMOVED lines=22> */
[----:B------:R-:W-:-:S08]  /*08f0*/  @P2 VIADD R2, R3, 0x6 ;  /* 0x0000000603022836 */ /* 0x000fd00000000000 */
[C---:B------:R-:W-:Y:S02]  /*0900*/  @P3 VIADD R2, R3.reuse, 0x7 ;  /* 0x0000000703023836 */ /* 0x040fe40000000000 */
[----:B------:R-:W-:-:S07]  /*0910*/  VIADD R3, R3, 0x8 ;  /* 0x0000000803037836 */ /* 0x000fce0000000000 */
.L_x_4:
        /* <DEDUP_REMOVED lines=21> */
[----:B------:R-:W-:-:S08]  /*0a70*/  @P2 VIADD R2, R3, 0x2 ;  /* 0x0000000203022836 */ /* 0x000fd00000000000 */
[C---:B------:R-:W-:Y:S02]  /*0a80*/  @P3 VIADD R2, R3.reuse, 0x3 ;  /* 0x0000000303023836 */ /* 0x040fe40000000000 */
[----:B------:R-:W-:-:S07]  /*0a90*/  VIADD R3, R3, 0x4 ;  /* 0x0000000403037836 */ /* 0x000fce0000000000 */
.L_x_5:
[----:B------:R-:W-:Y:S05]  /*0aa0*/  BRA.U !UP1, `(.L_x_3) ;  /* 0x00000001093c7547 */ /* 0x000fea000b800000 */
[----:B------:R-:W0:Y:S01]  /*0ab0*/  LDC.64 R4, c[0x0][0x380] ;  /* 0x0000e000ff047b82 */ /* 0x000e220000000a00 */
[----:B------:R-:W-:Y:S01]  /*0ac0*/  UIADD3 UR4, UPT, UPT, -UR4, URZ, URZ ;  /* 0x000000ff04047290 */ /* 0x000fe2000fffe1ff */
[----:B0-----:R-:W-:-:S04]  /*0ad0*/  IMAD.WIDE.U32 R4, R3, 0x4, R4 ;  /* 0x0000000403047825 */ /* 0x001fc800078e0004 */
[----:B------:R-:W-:-:S07]  /*0ae0*/  IMAD.MOV.U32 R7, RZ, RZ, R5 ;  /* 0x000000ffff077224 */ /* 0x000fce00078e0005 */
.L_x_6:
[----:B------:R-:W-:-:S06]  /*0af0*/  IMAD.MOV.U32 R5, RZ, RZ, R7 ;  /* 0x000000ffff057224 */ /* 0x000fcc00078e0007 */
[----:B------:R0:W2:Y:S01]  /*0b00*/  LDG.E R5, desc[UR36][R4.64] ;  /* 0x0000002404057981 */ /* 0x0000a2000c1e1900 */
[----:B------:R-:W-:-:S04]  /*0b10*/  UIADD3 UR4, UPT, UPT, UR4, 0x1, URZ ;  /* 0x0000000104047890 */ /* 0x000fc8000fffe0ff */
[----:B------:R-:W-:Y:S01]  /*0b20*/  UISETP.NE.AND UP0, UPT, UR4, URZ, UPT ;  /* 0x000000ff0400728c */ /* 0x000fe2000bf05270 */
[----:B0-----:R-:W-:-:S05]  /*0b30*/  IADD3 R4, P1, PT, R4, 0x4, RZ ;  /* 0x0000000404047810 */ /* 0x001fca0007f3e0ff */
[----:B------:R-:W-:Y:S01]  /*0b40*/  IMAD.X R7, RZ, RZ, R7, P1 ;  /* 0x000000ffff077224 */ /* 0x000fe200008e0607 */
[----:B--2---:R-:W-:-:S04]  /*0b50*/  FSETP.GT.AND P0, PT, R5, R16, PT ;  /* 0x000000100500720b */ /* 0x004fc80003f04000 */
[C---:B------:R-:W-:Y:S01]  /*0b60*/  SEL R2, R3.reuse, R2, P0 ;  /* 0x0000000203027207 */ /* 0x040fe20000000000 */
[----:B------:R-:W-:Y:S01]  /*0b70*/  VIADD R3, R3, 0x1 ;  /* 0x0000000103037836 */ /* 0x000fe20000000000 */
[----:B------:R-:W-:Y:S01]  /*0b80*/  FSEL R16, R5, R16, P0 ;  /* 0x0000001005107208 */ /* 0x000fe20000000000 */
[----:B------:R-:W-:Y:S06]  /*0b90*/  BRA.U UP0, `(.L_x_6) ;  /* 0xfffffffd00d47547 */ /* 0x000fec000b83ffff */
.L_x_3:
[----:B------:R-:W0:Y:S02]  /*0ba0*/  F2F.F64.F32 R16, R16 ;  /* 0x0000001000107310 */ /* 0x000e240000201800 */
.L_x_0:
[----:B------:R-:W1:Y:S02]  /*0bb0*/  LDC.64 R4, c[0x4][0x48] ;  /* 0x01001200ff047b82 */ /* 0x000e640000000a00 */
[----:B-1----:R-:W2:Y:S02]  /*0bc0*/  LDG.E R0, desc[UR36][R4.64] ;  /* 0x0000002404007981 */ /* 0x002ea4000c1e1900 */
[----:B--2---:R-:W-:-:S13]  /*0bd0*/  ISETP.GT.AND P0, PT, R0, 0xe, PT ;  /* 0x0000000e0000780c */ /* 0x004fda0003f04270 */
[----:B------:R-:W-:Y:S05]  /*0be0*/  @P0 BRA `(.L_x_7) ;  /* 0x0000000000fc0947 */ /* 0x000fea0003800000 */
[----:B------:R-:W-:Y:S01]  /*0bf0*/  MOV R3, 0x0 ;  /* 0x0000000000037802 */ /* 0x000fe20000000f00 */
[----:B------:R1:W-:Y:S01]  /*0c00*/  STL [R1], R0 ;  /* 0x0000000001007387 */ /* 0x0003e20000100800 */
[----:B------:R-:W2:Y:S01]  /*0c10*/  LDCU.64 UR4, c[0x4][0x50] ;  /* 0x01000a00ff0477ac */ /* 0x000ea20008000a00 */
[----:B------:R-:W-:Y:S01]  /*0c20*/  IMAD.MOV.U32 R6, RZ, RZ, R19 ;  /* 0x000000ffff067224 */ /* 0x000fe200078e0013 */
[----:B------:R1:W3:Y:S01]  /*0c30*/  LDC.64 R8, c[0x4][R3] ;  /* 0x0100000003087b82 */ /* 0x0002e20000000a00 */
[----:B------:R-:W-:Y:S02]  /*0c40*/  IMAD.MOV.U32 R7, RZ, RZ, R18 ;  /* 0x000000ffff077224 */ /* 0x000fe400078e0012 */
[----:B--2---:R-:W-:Y:S02]  /*0c50*/  IMAD.U32 R4, RZ, RZ, UR4 ;  /* 0x00000004ff047e24 */ /* 0x004fe4000f8e00ff */
[----:B-1----:R-:W-:-:S07]  /*0c60*/  IMAD.U32 R5, RZ, RZ, UR5 ;  /* 0x00000005ff057e24 */ /* 0x002fce000f8e00ff */
[----:B------:R-:W-:-:S07]  /*0c70*/  LEPC R20, `(.L_x_8) ;  /* 0x000000001014794e */ /* 0x000fce0000000000 */
[----:B0--3--:R-:W-:Y:S05]  /*0c80*/  CALL.ABS.NOINC R8 ;  /* 0x0000000008007343 */ /* 0x009fea0003c00000 */
.L_x_8:
[----:B------:R-:W-:-:S09]  /*0c90*/  UISETP.NE.AND UP0, UPT, UR38, URZ, UPT ;  /* 0x000000ff2600728c */ /* 0x000fd2000bf05270 */
[----:B------:R-:W-:Y:S05]  /*0ca0*/  BRA.U !UP0, `(.L_x_9) ;  /* 0x0000000108647547 */ /* 0x000fea000b800000 */
[----:B------:R-:W0:Y:S01]  /*0cb0*/  LDC R3, c[0x0][0x388] ;  /* 0x0000e200ff037b82 */ /* 0x000e220000000800 */
[----:B------:R-:W-:Y:S01]  /*0cc0*/  IMAD.MOV.U32 R22, RZ, RZ, -0x1 ;  /* 0xffffffffff167424 */ /* 0x000fe200078e00ff */
[----:B------:R-:W-:Y:S04]  /*0cd0*/  BSSY.RECONVERGENT B6, `(.L_x_9) ;  /* 0x0000016000067945 */ /* 0x000fe80003800200 */
[----:B0-----:R-:W-:-:S05]  /*0ce0*/  VIADDMNMX.U32 R22, R3, R22, 0x9, PT ;  /* 0x0000000903167446 */ /* 0x001fca0003800016 */
[----:B------:R-:W-:-:S07]  /*0cf0*/  IMAD.MOV R22, RZ, RZ, -R22 ;  /* 0x000000ffff167224 */ /* 0x000fce00078e0a16 */
.L_x_11:
[----:B------:R-:W2:Y:S01]  /*0d00*/  LDG.E R0, desc[UR36][R24.64] ;  /* 0x0000002418007981 */ /* 0x000ea2000c1e1900 */
[----:B------:R-:W-:Y:S01]  /*0d10*/  MOV R8, 0x0 ;  /* 0x0000000000087802 */ /* 0x000fe20000000f00 */
[----:B------:R-:W0:Y:S01]  /*0d20*/  LDCU.64 UR4, c[0x4][0x58] ;  /* 0x01000b00ff0477ac */ /* 0x000e220008000a00 */
[----:B------:R-:W-:Y:S02]  /*0d30*/  VIADD R22, R22, 0x1 ;  /* 0x0000000116167836 */ /* 0x000fe40000000000 */
[----:B------:R-:W-:Y:S02]  /*0d40*/  IMAD.MOV.U32 R6, RZ, RZ, R19 ;  /* 0x000000ffff067224 */ /* 0x000fe400078e0013 */
[----:B------:R-:W1:Y:S01]  /*0d50*/  LDC.64 R8, c[0x4][R8] ;  /* 0x0100000008087b82 */ /* 0x000e620000000a00 */
[----:B------:R-:W-:Y:S01]  /*0d60*/  ISETP.NE.AND P0, PT, R22, 0x1, PT ;  /* 0x000000011600780c */ /* 0x000fe20003f05270 */
[----:B------:R-:W-:-:S03]  /*0d70*/  IMAD.MOV.U32 R7, RZ, RZ, R18 ;  /* 0x000000ffff077224 */ /* 0x000fc600078e0012 */
[----:B------:R-:W-:Y:S01]  /*0d80*/  P2R R23, PR, RZ, 0x1 ;  /* 0x00000001ff177803 */ /* 0x000fe20000000000 */
[----:B0-----:R-:W-:Y:S02]  /*0d90*/  IMAD.U32 R4, RZ, RZ, UR4 ;  /* 0x00000004ff047e24 */ /* 0x001fe4000f8e00ff */
[----:B------:R-:W-:Y:S01]  /*0da0*/  IMAD.U32 R5, RZ, RZ, UR5 ;  /* 0x00000005ff057e24 */ /* 0x000fe2000f8e00ff */
[----:B--2---:R-:W0:Y:S02]  /*0db0*/  F2F.F64.F32 R10, R0 ;  /* 0x00000000000a7310 */ /* 0x004e240000201800 */
[----:B01----:R0:W-:Y:S04]  /*0dc0*/  STL.64 [R1], R10 ;  /* 0x0000000a01007387 */ /* 0x0031e80000100a00 */
[----:B------:R-:W-:-:S07]  /*0dd0*/  LEPC R20, `(.L_x_10) ;  /* 0x000000001014794e */ /* 0x000fce0000000000 */
[----:B0-----:R-:W-:Y:S05]  /*0de0*/  CALL.ABS.NOINC R8 ;  /* 0x0000000008007343 */ /* 0x001fea0003c00000 */
.L_x_10:
[----:B------:R-:W-:Y:S02]  /*0df0*/  ISETP.NE.AND P6, PT, R23, RZ, PT ;  /* 0x000000ff1700720c */ /* 0x000fe40003fc5270 */
[----:B------:R-:W-:-:S05]  /*0e00*/  IADD3 R24, P0, PT, R24, 0x4, RZ ;  /* 0x0000000418187810 */ /* 0x000fca0007f1e0ff */
[----:B------:R-:W-:-:S06]  /*0e10*/  IMAD.X R25, RZ, RZ, R25, P0 ;  /* 0x000000ffff197224 */ /* 0x000fcc00000e0619 */
[----:B------:R-:W-:Y:S05]  /*0e20*/  @P6 BRA `(.L_x_11) ;  /* 0xfffffffc00b46947 */ /* 0x000fea000383ffff */
[----:B------:R-:W-:Y:S05]  /*0e30*/  BSYNC.RECONVERGENT B6 ;  /* 0x0000000000067941 */ /* 0x000fea0003800200 */
.L_x_9:
[----:B------:R-:W-:Y:S01]  /*0e40*/  MOV R22, 0x0 ;  /* 0x0000000000167802 */ /* 0x000fe20000000f00 */
[----:B------:R-:W0:Y:S01]  /*0e50*/  LDCU.64 UR4, c[0x4][0x60] ;  /* 0x01000c00ff0477ac */ /* 0x000e220008000a00 */
[----:B------:R-:W-:Y:S02]  /*0e60*/  CS2R R6, SRZ ;  /* 0x0000000000067805 */ /* 0x000fe4000001ff00 */
[----:B------:R1:W2:Y:S01]  /*0e70*/  LDC.64 R8, c[0x4][R22] ;  /* 0x0100000016087b82 */ /* 0x0002a20000000a00 */
[----:B0-----:R-:W-:Y:S02]  /*0e80*/  IMAD.U32 R4, RZ, RZ, UR4 ;  /* 0x00000004ff047e24 */ /* 0x001fe4000f8e00ff */
[----:B-1----:R-:W-:-:S07]  /*0e90*/  IMAD.U32 R5, RZ, RZ, UR5 ;  /* 0x00000005ff057e24 */ /* 0x002fce000f8e00ff */
[----:B------:R-:W-:-:S07]  /*0ea0*/  LEPC R20, `(.L_x_12) ;  /* 0x000000001014794e */ /* 0x000fce0000000000 */
[----:B--2---:R-:W-:Y:S05]  /*0eb0*/  CALL.ABS.NOINC R8 ;  /* 0x0000000008007343 */ /* 0x004fea0003c00000 */
.L_x_12:
[----:B------:R-:W0:Y:S01]  /*0ec0*/  LDC.64 R8, c[0x4][0x48] ;  /* 0x01001200ff087b82 */ /* 0x000e220000000a00 */
[----:B------:R-:W1:Y:S07]  /*0ed0*/  LDCU.64 UR4, c[0x4][0x68] ;  /* 0x01000d00ff0477ac */ /* 0x000e6e0008000a00 */
[----:B------:R-:W2:Y:S01]  /*0ee0*/  LDC R3, c[0x0][0x388] ;  /* 0x0000e200ff037b82 */ /* 0x000ea20000000800 */
[----:B0-----:R-:W3:Y:S07]  /*0ef0*/  LDG.E R0, desc[UR36][R8.64] ;  /* 0x0000002408007981 */ /* 0x001eee000c1e1900 */
[----:B------:R-:W0:Y:S01]  /*0f00*/  LDC.64 R22, c[0x4][R22] ;  /* 0x0100000016167b82 */ /* 0x000e220000000a00 */
[----:B-1----:R-:W-:Y:S01]  /*0f10*/  IMAD.U32 R4, RZ, RZ, UR4 ;  /* 0x00000004ff047e24 */ /* 0x002fe2000f8e00ff */
[----:B------:R1:W-:Y:S01]  /*0f20*/  STL.64 [R1+0x8], R16 ;  /* 0x0000081001007387 */ /* 0x0003e20000100a00 */
[----:B------:R-:W-:-:S02]  /*0f30*/  IMAD.U32 R5, RZ, RZ, UR5 ;  /* 0x00000005ff057e24 */ /* 0x000fc4000f8e00ff */
[----:B------:R-:W-:Y:S01]  /*0f40*/  IMAD.MOV.U32 R6, RZ, RZ, R19 ;  /* 0x000000ffff067224 */ /* 0x000fe200078e0013 */
[----:B--2---:R1:W-:Y:S01]  /*0f50*/  STL.64 [R1+0x10], R2 ;  /* 0x0000100201007387 */ /* 0x0043e20000100a00 */
[----:B------:R-:W-:-:S03]  /*0f60*/  IMAD.MOV.U32 R7, RZ, RZ, R18 ;  /* 0x000000ffff077224 */ /* 0x000fc600078e0012 */
[----:B0--3--:R1:W-:Y:S04]  /*0f70*/  STL [R1], R0 ;  /* 0x0000000001007387 */ /* 0x0093e80000100800 */
[----:B------:R-:W-:-:S07]  /*0f80*/  LEPC R20, `(.L_x_13) ;  /* 0x000000001014794e */ /* 0x000fce0000000000 */
[----:B-1----:R-:W-:Y:S05]  /*0f90*/  CALL.ABS.NOINC R22 ;  /* 0x0000000016007343 */ /* 0x002fea0003c00000 */
.L_x_13:
[----:B------:R-:W0:Y:S02]  /*0fa0*/  LDC.64 R4, c[0x4][0x48] ;  /* 0x01001200ff047b82 */ /* 0x000e240000000a00 */
[----:B0-----:R-:W2:Y:S02]  /*0fb0*/  LDG.E R0, desc[UR36][R4.64] ;  /* 0x0000002404007981 */ /* 0x001ea4000c1e1900 */
[----:B--2---:R-:W-:-:S05]  /*0fc0*/  VIADD R3, R0, 0x1 ;  /* 0x0000000100037836 */ /* 0x004fca0000000000 */
[----:B------:R1:W-:Y:S02]  /*0fd0*/  STG.E desc[UR36][R4.64], R3 ;  /* 0x0000000304007986 */ /* 0x0003e4000c101924 */
.L_x_7:
[----:B-1----:R-:W1:Y:S02]  /*0fe0*/  LDC.64 R4, c[0x0][0x390] ;  /* 0x0000e400ff047b82 */ /* 0x002e640000000a00 */
[----:B-1----:R-:W-:Y:S01]  /*0ff0*/  STG.E desc[UR36][R4.64], R2 ;  /* 0x0000000204007986 */ /* 0x002fe2000c101924 */
[----:B------:R-:W-:Y:S05]  /*1000*/  EXIT ;  /* 0x000000000000794d */ /* 0x000fea0003800000 */
.L_x_14:
[----:B------:R-:W-:-:S00]  /*1010*/  BRA `(.L_x_14) ;  /* 0xfffffffc00fc7947 */ /* 0x000fc0000383ffff */
[----:B------:R-:W-:-:S00]  /*1020*/  NOP ;  /* 0x0000000000007918 */ /* 0x000fc00000000000 */
        /* <DEDUP_REMOVED lines=13> */
.L_x_72:


//--------------------- .text._Z13sample_kernelPKfimPi --------------------------
	.section	.text._Z13sample_kernelPKfimPi,"ax",@progbits
	.align	128
        .global         _Z13sample_kernelPKfimPi
        .type           _Z13sample_kernelPKfimPi,@function
        .size           _Z13sample_kernelPKfimPi,(.L_x_73 - _Z13sample_kernelPKfimPi)
        .other          _Z13sample_kernelPKfimPi,@"STO_CUDA_ENTRY STV_DEFAULT"
_Z13sample_kernelPKfimPi:
.text._Z13sample_kernelPKfimPi:
[----:B------:R-:W-:Y:S01]  /*0000*/  LDC R1, c[0x0][0x37c] ;  /* 0x0000df00ff017b82 */ /* 0x000fe20000000800 */
[----:B------:R-:W0:Y:S07]  /*0010*/  S2R R0, SR_TID.X ;  /* 0x0000000000007919 */ /* 0x000e2e0000002100 */
[----:B------:R-:W0:Y:S02]  /*0020*/  S2UR UR4, SR_CTAID.X ;  /* 0x00000000000479c3 */ /* 0x000e240000002500 */
[----:B0-----:R-:W-:-:S13]  /*0030*/  LOP3.LUT P0, RZ, R0, UR4, RZ, 0xfc, !PT ;  /* 0x0000000400ff7c12 */ /* 0x001fda000f80fcff */
[----:B------:R-:W-:Y:S05]  /*0040*/  @P0 EXIT ;  /* 0x000000000000094d */ /* 0x000fea0003800000 */
[----:B------:R-:W0:Y:S01]  /*0050*/  LDCU.64 UR8, c[0x0][0x390] ;  /* 0x00007200ff0877ac */ /* 0x000e220008000a00 */
[----:B------:R-:W-:Y:S02]  /*0060*/  IMAD.MOV.U32 R3, RZ, RZ, 0x2f800000 ;  /* 0x2f800000ff037424 */ /* 0x000fe400078e00ff */
[----:B------:R-:W-:Y:S01]  /*0070*/  IMAD.MOV.U32 R7, RZ, RZ, RZ ;  /* 0x000000ffff077224 */ /* 0x000fe200078e00ff */
[----:B------:R-:W1:Y:S01]  /*0080*/  LDCU UR10, c[0x0][0x388] ;  /* 0x00007100ff0a77ac */ /* 0x000e620008000800 */
[----:B0-----:R-:W-:-:S04]  /*0090*/  ULOP3.LUT UR4, UR8, 0xaad26b49, URZ, 0x3c, !UPT ;  /* 0xaad26b4908047892 */ /* 0x001fc8000f8e3cff */
[----:B------:R-:W-:Y:S02]  /*00a0*/  UIMAD UR4, UR4, 0x4182bed5, URZ ;  /* 0x4182bed5040478a4 */ /* 0x000fe4000f8e02ff */
[----:B-1----:R-:W-:Y:S02]  /*00b0*/  UISETP.GE.AND UP0, UPT, UR10, 0x1, UPT ;  /* 0x000000010a00788c */ /* 0x002fe4000bf06270 */
[----:B------:R-:W-:Y:S02]  /*00c0*/  UIADD3 UR5, UPT, UPT, UR4, 0x75bcd15, URZ ;  /* 0x075bcd1504057890 */ /* 0x000fe4000fffe0ff */
[----:B------:R-:W-:Y:S02]  /*00d0*/  UIADD3 UR6, UPT, UPT, UR4, 0x583f19, URZ ;  /* 0x00583f1904067890 */ /* 0x000fe4000fffe0ff */
[----:B------:R-:W-:Y:S02]  /*00e0*/  USHF.R.U32.HI UR7, URZ, 0x2, UR5 ;  /* 0x00000002ff077899 */ /* 0x000fe40008011605 */
[----:B------:R-:W-:-:S02]  /*00f0*/  USHF.L.U32 UR8, UR6, 0x4, URZ ;  /* 0x0000000406087899 */ /* 0x000fc400080006ff */
[----:B------:R-:W-:Y:S02]  /*0100*/  ULOP3.LUT UR7, UR7, UR5, URZ, 0x3c, !UPT ;  /* 0x0000000507077292 */ /* 0x000fe4000f8e3cff */
[----:B------:R-:W-:Y:S02]  /*0110*/  ULOP3.LUT UR5, UR9, 0xf7dcefdd, URZ, 0x3c, !UPT ;  /* 0xf7dcefdd09057892 */ /* 0x000fe4000f8e3cff */
[----:B------:R-:W-:Y:S02]  /*0120*/  USHF.L.U32 UR9, UR7, 0x1, URZ ;  /* 0x0000000107097899 */ /* 0x000fe400080006ff */
[----:B------:R-:W-:Y:S02]  /*0130*/  UIMAD UR5, UR5, -0x658354e5, UR4 ;  /* 0x9a7cab1b050578a4 */ /* 0x000fe4000f8e0204 */
[----:B------:R-:W-:-:S04]  /*0140*/  ULOP3.LUT UR8, UR6, UR8, UR9, 0x96, !UPT ;  /* 0x0000000806087292 */ /* 0x000fc8000f8e9609 */
[----:B------:R-:W-:Y:S01]  /*0150*/  ULOP3.LUT UR8, UR8, UR7, URZ, 0x3c, !UPT ;  /* 0x0000000708087292 */ /* 0x000fe2000f8e3cff */
[----:B------:R-:W0:Y:S03]  /*0160*/  LDCU.64 UR6, c[0x0][0x358] ;  /* 0x00006b00ff0677ac */ /* 0x000e260008000a00 */
[----:B------:R-:W-:-:S06]  /*0170*/  UIADD3 UR5, UPT, UPT, UR5, 0x6a788e, UR8 ;  /* 0x006a788e05057890 */ /* 0x000fcc000fffe008 */
[----:B------:R-:W-:-:S05]  /*0180*/  I2FP.F32.U32 R0, UR5 ;  /* 0x0000000500007c45 */ /* 0x000fca0008201000 */
[----:B------:R-:W-:Y:S01]  /*0190*/  FFMA R0, R0, R3, 1.1641532182693481445e-10 ;  /* 0x2f00000000007423 */ /* 0x000fe20000000003 */
[----:B------:R-:W-:Y:S06]  /*01a0*/  BRA.U !UP0, `(.L_x_15) ;  /* 0x0000000108307547 */ /* 0x000fec000b800000 */
[----:B------:R-:W1:Y:S01]  /*01b0*/  LDC.64 R4, c[0x0][0x380] ;  /* 0x0000e000ff047b82 */ /* 0x000e620000000a00 */
[----:B------:R-:W-:Y:S01]  /*01c0*/  CS2R R6, SRZ ;  /* 0x0000000000067805 */ /* 0x000fe2000001ff00 */
[----:B------:R-:W2:Y:S06]  /*01d0*/  LDCU UR4, c[0x0][0x388] ;  /* 0x00007100ff0477ac */ /* 0x000eac0008000800 */
.L_x_16:
[----:B-1----:R-:W-:-:S06]  /*01e0*/  IMAD.WIDE.U32 R2, R7, 0x4, R4 ;  /* 0x0000000407027825 */ /* 0x002fcc00078e0004 */
[----:B0-----:R-:W3:Y:S02]  /*01f0*/  LDG.E R3, desc[UR6][R2.64] ;  /* 0x0000000602037981 */ /* 0x001ee4000c1e1900 */
[----:B---3--:R-:W-:-:S05]  /*0200*/  FADD R6, R3, R6 ;  /* 0x0000000603067221 */ /* 0x008fca0000000000 */
[----:B------:R-:W-:-:S13]  /*0210*/  FSETP.GTU.AND P0, PT, R0, R6, PT ;  /* 0x000000060000720b */ /* 0x000fda0003f0c000 */
[----:B------:R-:W-:Y:S05]  /*0220*/  @!P0 BRA `(.L_x_15) ;  /* 0x0000000000108947 */ /* 0x000fea0003800000 */
[----:B------:R-:W-:-:S04]  /*0230*/  IADD3 R7, PT, PT, R7, 0x1, RZ ;  /* 0x0000000107077810 */ /* 0x000fc80007ffe0ff */
[----:B--2---:R-:W-:-:S13]  /*0240*/  ISETP.NE.AND P0, PT, R7, UR4, PT ;  /* 0x0000000407007c0c */ /* 0x004fda000bf05270 */
[----:B------:R-:W-:Y:S05]  /*0250*/  @P0 BRA `(.L_x_16) ;  /* 0xfffffffc00e00947 */ /* 0x000fea000383ffff */
[----:B------:R-:W-:-:S07]  /*0260*/  IMAD.MOV.U32 R7, RZ, RZ, RZ ;  /* 0x000000ffff077224 */ /* 0x000fce00078e00ff */
.L_x_15:
[----:B------:R-:W0:Y:S02]  /*0270*/  LDC.64 R2, c[0x0][0x398] ;  /* 0x0000e600ff027b82 */ /* 0x000e240000000a00 */
[----:B0-----:R-:W-:Y:S01]  /*0280*/  STG.E desc[UR6][R2.64], R7 ;  /* 0x0000000702007986 */ /* 0x001fe2000c101906 */
[----:B--2---:R-:W-:Y:S05]  /*0290*/  EXIT ;  /* 0x000000000000794d */ /* 0x004fea0003800000 */
.L_x_17:
        /* <DEDUP_REMOVED lines=14> */
.L_x_73:


//--------------------- .text._Z14softmax_kernelPKfPfi --------------------------
	.section	.text._Z14softmax_kernelPKfPfi,"ax",@progbits
	.align	128
        .global         _Z14softmax_kernelPKfPfi
        .type           _Z14softmax_kernelPKfPfi,@function
        .size           _Z14softmax_kernelPKfPfi,(.L_x_71 - _Z14softmax_kernelPKfPfi)
        .other          _Z14softmax_kernelPKfPfi,@"STO_CUDA_ENTRY STV_DEFAULT"
_Z14softmax_kernelPKfPfi:
.text._Z14softmax_kernelPKfPfi:
[----:B------:R-:W-:Y:S01]  /*0000*/  LDC R1, c[0x0][0x37c] ;  /* 0x0000df00ff017b82 */ /* 0x000fe20000000800 */
[----:B------:R-:W0:Y:S07]  /*0010*/  S2R R0, SR_TID.X ;  /* 0x0000000000007919 */ /* 0x000e2e0000002100 */
[----:B------:R-:W0:Y:S02]  /*0020*/  S2UR UR4, SR_CTAID.X ;  /* 0x00000000000479c3 */ /* 0x000e240000002500 */
[----:B0-----:R-:W-:-:S13]  /*0030*/  LOP3.LUT P0, RZ, R0, UR4, RZ, 0xfc, !PT ;  /* 0x0000000400ff7c12 */ /* 0x001fda000f80fcff */
[----:B------:R-:W-:Y:S05]  /*0040*/  @P0 EXIT ;  /* 0x000000000000094d */ /* 0x000fea0003800000 */
[----:B------:R-:W0:Y:S01]  /*0050*/  LDCU UR6, c[0x0][0x390] ;  /* 0x00007200ff0677ac */ /* 0x000e220008000800 */
[----:B------:R-:W-:Y:S01]  /*0060*/  MOV R0, 0xff800000 ;  /* 0xff80000000007802 */ /* 0x000fe20000000f00 */
[----:B------:R-:W1:Y:S01]  /*0070*/  LDCU.64 UR14, c[0x0][0x358] ;  /* 0x00006b00ff0e77ac */ /* 0x000e620008000a00 */
[----:B0-----:R-:W-:-:S09]  /*0080*/  UISETP.GE.AND UP0, UPT, UR6, 0x1, UPT ;  /* 0x000000010600788c */ /* 0x001fd2000bf06270 */
[----:B-1----:R-:W-:Y:S05]  /*0090*/  BRA.U !UP0, `(.L_x_18) ;  /* 0x0000000108c87547 */ /* 0x002fea000b800000 */
[----:B------:R-:W-:Y:S01]  /*00a0*/  UISETP.GE.U32.AND UP1, UPT, UR6, 0x4, UPT ;  /* 0x000000040600788c */ /* 0x000fe2000bf26070 */
[----:B------:R-:W-:Y:S01]  /*00b0*/  MOV R0, 0xff800000 ;  /* 0xff80000000007802 */ /* 0x000fe20000000f00 */
[----:B------:R-:W-:Y:S01]  /*00c0*/  ULOP3.LUT UR8, UR6, 0x3, URZ, 0xc0, !UPT ;  /* 0x0000000306087892 */ /* 0x000fe2000f8ec0ff */
[----:B------:R-:W-:-:S03]  /*00d0*/  UMOV UR4, URZ ;  /* 0x000000ff00047c82 */ /* 0x000fc60008000000 */
[----:B------:R-:W-:-:S03]  /*00e0*/  UISETP.NE.AND UP0, UPT, UR8, URZ, UPT ;  /* 0x000000ff0800728c */ /* 0x000fc6000bf05270 */
[----:B------:R-:W-:Y:S08]  /*00f0*/  BRA.U !UP1, `(.L_x_19) ;  /* 0x0000000109747547 */ /* 0x000ff0000b800000 */
[----:B------:R-:W0:Y:S01]  /*0100*/  LDCU.64 UR10, c[0x0][0x380] ;  /* 0x00007000ff0a77ac */ /* 0x000e220008000a00 */
[----:B------:R-:W-:Y:S01]  /*0110*/  MOV R0, 0xff800000 ;  /* 0xff80000000007802 */ /* 0x000fe20000000f00 */
[----:B------:R-:W-:-:S04]  /*0120*/  ULOP3.LUT UR4, UR6, 0x7ffffffc, URZ, 0xc0, !UPT ;  /* 0x7ffffffc06047892 */ /* 0x000fc8000f8ec0ff */
[----:B------:R-:W-:Y:S02]  /*0130*/  UIADD3 UR7, UPT, UPT, -UR4, URZ, URZ ;  /* 0x000000ff04077290 */ /* 0x000fe4000fffe1ff */
[----:B0-----:R-:W-:-:S04]  /*0140*/  UIADD3 UR5, UP1, UPT, UR10, 0x8, URZ ;  /* 0x000000080a057890 */ /* 0x001fc8000ff3e0ff */
[----:B------:R-:W-:Y:S02]  /*0150*/  UIADD3.X UR6, UPT, UPT, URZ, UR11, URZ, UP1, !UPT ;  /* 0x0000000bff067290 */ /* 0x000fe40008ffe4ff */
[----:B------:R-:W-:-:S04]  /*0160*/  MOV R2, UR5 ;  /* 0x0000000500027c02 */ /* 0x000fc80008000f00 */
[----:B------:R-:W-:-:S07]  /*0170*/  MOV R3, UR6 ;  /* 0x0000000600037c02 */ /* 0x000fce0008000f00 */
.L_x_20:
[----:B------:R-:W2:Y:S04]  /*0180*/  LDG.E R4, desc[UR14][R2.64+-0x8] ;  /* 0xfffff80e02047981 */ /* 0x000ea8000c1e1900 */
[----:B------:R-:W3:Y:S04]  /*0190*/  LDG.E R5, desc[UR14][R2.64+-0x4] ;  /* 0xfffffc0e02057981 */ /* 0x000ee8000c1e1900 */
[----:B------:R-:W4:Y:S04]  /*01a0*/  LDG.E R6, desc[UR14][R2.64] ;  /* 0x0000000e02067981 */ /* 0x000f28000c1e1900 */
[----:B------:R0:W5:Y:S01]  /*01b0*/  LDG.E R7, desc[UR14][R2.64+0x4] ;  /* 0x0000040e02077981 */ /* 0x000162000c1e1900 */
[----:B------:R-:W-:-:S04]  /*01c0*/  UIADD3 UR7, UPT, UPT, UR7, 0x4, URZ ;  /* 0x0000000407077890 */ /* 0x000fc8000fffe0ff */
[----:B------:R-:W-:Y:S01]  /*01d0*/  UISETP.NE.AND UP1, UPT, UR7, URZ, UPT ;  /* 0x000000ff0700728c */ /* 0x000fe2000bf25270 */
[----:B0-----:R-:W-:-:S04]  /*01e0*/  IADD3 R2, P2, PT, R2, 0x10, RZ ;  /* 0x0000001002027810 */ /* 0x001fc80007f5e0ff */
[----:B------:R-:W-:Y:S02]  /*01f0*/  IADD3.X R3, PT, PT, RZ, R3, RZ, P2, !PT ;  /* 0x00000003ff037210 */ /* 0x000fe400017fe4ff */
[C---:B--2---:R-:W-:Y:S02]  /*0200*/  FSETP.GT.AND P0, PT, R4.reuse, R0, PT ;  /* 0x000000000400720b */ /* 0x044fe40003f04000 */
[----:B------:R-:W-:-:S11]  /*0210*/  FSETP.NEU.AND P1, PT, |R4|, +INF , PT ;  /* 0x7f8000000400780b */ /* 0x000fd60003f2d200 */
[----:B------:R-:W-:Y:S02]  /*0220*/  @P0 FSEL R0, R4, R0, P1 ;  /* 0x0000000004000208 */ /* 0x000fe40000800000 */
[C---:B---3--:R-:W-:Y:S02]  /*0230*/  FSETP.NEU.AND P1, PT, |R5|.reuse, +INF , PT ;  /* 0x7f8000000500780b */ /* 0x048fe40003f2d200 */
[----:B------:R-:W-:-:S13]  /*0240*/  FSETP.GT.AND P0, PT, R5, R0, PT ;  /* 0x000000000500720b */ /* 0x000fda0003f04000 */
[----:B------:R-:W-:Y:S02]  /*0250*/  @P0 FSEL R0, R5, R0, P1 ;  /* 0x0000000005000208 */ /* 0x000fe40000800000 */
[C---:B----4-:R-:W-:Y:S02]  /*0260*/  FSETP.NEU.AND P1, PT, |R6|.reuse, +INF , PT ;  /* 0x7f8000000600780b */ /* 0x050fe40003f2d200 */
[----:B------:R-:W-:-:S13]  /*0270*/  FSETP.GT.AND P0, PT, R6, R0, PT ;  /* 0x000000000600720b */ /* 0x000fda0003f04000 */
[----:B------:R-:W-:Y:S02]  /*0280*/  @P0 FSEL R0, R6, R0, P1 ;  /* 0x0000000006000208 */ /* 0x000fe40000800000 */
[C---:B-----5:R-:W-:Y:S02]  /*0290*/  FSETP.NEU.AND P1, PT, |R7|.reuse, +INF , PT ;  /* 0x7f8000000700780b */ /* 0x060fe40003f2d200 */
[----:B------:R-:W-:-:S13]  /*02a0*/  FSETP.GT.AND P0, PT, R7, R0, PT ;  /* 0x000000000700720b */ /* 0x000fda0003f04000 */
[----:B------:R-:W-:Y:S01]  /*02b0*/  @P0 FSEL R0, R7, R0, P1 ;  /* 0x0000000007000208 */ /* 0x000fe20000800000 */
[----:B------:R-:W-:Y:S06]  /*02c0*/  BRA.U UP1, `(.L_x_20) ;  /* 0xfffffffd01ac7547 */ /* 0x000fec000b83ffff */
.L_x_19:
[----:B------:R-:W-:Y:S05]  /*02d0*/  BRA.U !UP0, `(.L_x_18) ;  /* 0x0000000108387547 */ /* 0x000fea000b800000 */
[----:B------:R-:W0:Y:S01]  /*02e0*/  LDCU.64 UR6, c[0x0][0x380] ;  /* 0x00007000ff0677ac */ /* 0x000e220008000a00 */
[----:B------:R-:W-:Y:S02]  /*02f0*/  UIADD3 UR8, UPT, UPT, -UR8, URZ, URZ ;  /* 0x000000ff08087290 */ /* 0x000fe4000fffe1ff */
[----:B0-----:R-:W-:-:S12]  /*0300*/  UIMAD.WIDE.U32 UR4, UR4, 0x4, UR6 ;  /* 0x00000004040478a5 */ /* 0x001fd8000f8e0006 */
.L_x_21:
[----:B------:R-:W-:Y:S01]  /*0310*/  MOV R3, UR5 ;  /* 0x0000000500037c02 */ /* 0x000fe20008000f00 */
[----:B------:R-:W-:-:S05]  /*0320*/  IMAD.U32 R2, RZ, RZ, UR4 ;  /* 0x00000004ff027e24 */ /* 0x000fca000f8e00ff */
[----:B------:R-:W2:Y:S01]  /*0330*/  LDG.E R3, desc[UR14][R2.64] ;  /* 0x0000000e02037981 */ /* 0x000ea2000c1e1900 */
[----:B------:R-:W-:Y:S02]  /*0340*/  UIADD3 UR4, UP0, UPT, UR4, 0x4, URZ ;  /* 0x0000000404047890 */ /* 0x000fe4000ff1e0ff */
[----:B------:R-:W-:Y:S02]  /*0350*/  UIADD3 UR8, UPT, UPT, UR8, 0x1, URZ ;  /* 0x0000000108087890 */ /* 0x000fe4000fffe0ff */
[----:B------:R-:W-:Y:S02]  /*0360*/  UIADD3.X UR5, UPT, UPT, URZ, UR5, URZ, UP0, !UPT ;  /* 0x00000005ff057290 */ /* 0x000fe400087fe4ff */
[----:B------:R-:W-:Y:S01]  /*0370*/  UISETP.NE.AND UP0, UPT, UR8, URZ, UPT ;  /* 0x000000ff0800728c */ /* 0x000fe2000bf05270 */
[C---:B--2---:R-:W-:Y:S02]  /*0380*/  FSETP.GT.AND P0, PT, R3.reuse, R0, PT ;  /* 0x000000000300720b */ /* 0x044fe40003f04000 */
[----:B------:R-:W-:-:S11]  /*0390*/  FSETP.NEU.AND P1, PT, |R3|, +INF , PT ;  /* 0x7f8000000300780b */ /* 0x000fd60003f2d200 */
[----:B------:R-:W-:Y:S01]  /*03a0*/  @P0 FSEL R0, R3, R0, P1 ;  /* 0x0000000003000208 */ /* 0x000fe20000800000 */
[----:B------:R-:W-:Y:S06]  /*03b0*/  BRA.U UP0, `(.L_x_21) ;  /* 0xfffffffd00d47547 */ /* 0x000fec000b83ffff */
.L_x_18:
[----:B------:R-:W0:Y:S01]  /*03c0*/  LDCU UR6, c[0x0][0x390] ;  /* 0x00007200ff0677ac */ /* 0x000e220008000800 */
[----:B------:R-:W-:Y:S01]  /*03d0*/  HFMA2 R3, -RZ, RZ, 0, 0 ;  /* 0x00000000ff037431 */ /* 0x000fe200000001ff */
[----:B0-----:R-:W-:-:S09]  /*03e0*/  UISETP.GE.AND UP0, UPT, UR6, 0x1, UPT ;  /* 0x000000010600788c */ /* 0x001fd2000bf06270 */
[----:B------:R-:W-:Y:S05]  /*03f0*/  BRA.U !UP0, `(.L_x_22) ;  /* 0x0000000908207547 */ /* 0x000fea000b800000 */
[----:B------:R-:W-:Y:S01]  /*0400*/  UISETP.GE.U32.AND UP0, UPT, UR6, 0x4, UPT ;  /* 0x000000040600788c */ /* 0x000fe2000bf06070 */
[----:B------:R-:W-:Y:S01]  /*0410*/  MOV R3, RZ ;  /* 0x000000ff00037202 */ /* 0x000fe20000000f00 */
[----:B------:R-:W-:Y:S01]  /*0420*/  ULOP3.LUT UR12, UR6, 0x3, URZ, 0xc0, !UPT ;  /* 0x00000003060c7892 */ /* 0x000fe2000f8ec0ff */
[----:B------:R-:W-:-:S06]  /*0430*/  UMOV UR4, URZ ;  /* 0x000000ff00047c82 */ /* 0x000fcc0008000000 */
[----:B------:R-:W-:Y:S05]  /*0440*/  BRA.U !UP0, `(.L_x_23) ;  /* 0x00000005086c7547 */ /* 0x000fea000b800000 */
[----:B------:R-:W0:Y:S01]  /*0450*/  LDCU.128 UR8, c[0x0][0x380] ;  /* 0x00007000ff0877ac */ /* 0x000e220008000c00 */
[----:B------:R-:W-:Y:S01]  /*0460*/  MOV R3, RZ ;  /* 0x000000ff00037202 */ /* 0x000fe20000000f00 */
[----:B------:R-:W-:-:S04]  /*0470*/  ULOP3.LUT UR4, UR6, 0x7ffffffc, URZ, 0xc0, !UPT ;  /* 0x7ffffffc06047892 */ /* 0x000fc8000f8ec0ff */
[----:B------:R-:W-:Y:S02]  /*0480*/  UIADD3 UR7, UPT, UPT, -UR4, URZ, URZ ;  /* 0x000000ff04077290 */ /* 0x000fe4000fffe1ff */
[----:B0-----:R-:W-:Y:S02]  /*0490*/  UIADD3 UR8, UP1, UPT, UR8, 0x8, URZ ;  /* 0x0000000808087890 */ /* 0x001fe4000ff3e0ff */
[----:B------:R-:W-:Y:S02]  /*04a0*/  UIADD3 UR5, UP0, UPT, UR10, 0x8, URZ ;  /* 0x000000080a057890 */ /* 0x000fe4000ff1e0ff */
[----:B------:R-:W-:Y:S02]  /*04b0*/  UIADD3.X UR9, UPT, UPT, URZ, UR9, URZ, UP1, !UPT ;  /* 0x00000009ff097290 */ /* 0x000fe40008ffe4ff */
[----:B------:R-:W-:Y:S01]  /*04c0*/  UIADD3.X UR6, UPT, UPT, URZ, UR11, URZ, UP0, !UPT ;  /* 0x0000000bff067290 */ /* 0x000fe200087fe4ff */
[----:B------:R-:W-:Y:S01]  /*04d0*/  MOV R12, UR8 ;  /* 0x00000008000c7c02 */ /* 0x000fe20008000f00 */
[----:B------:R-:W-:-:S02]  /*04e0*/  IMAD.U32 R2, RZ, RZ, UR5 ;  /* 0x00000005ff027e24 */ /* 0x000fc4000f8e00ff */
[----:B------:R-:W-:Y:S02]  /*04f0*/  MOV R5, UR9 ;  /* 0x0000000900057c02 */ /* 0x000fe40008000f00 */
[----:B------:R-:W-:-:S07]  /*0500*/  MOV R11, UR6 ;  /* 0x00000006000b7c02 */ /* 0x000fce0008000f00 */
.L_x_25:
[----:B------:R-:W-:-:S05]  /*0510*/  MOV R4, R12 ;  /* 0x0000000c00047202 */ /* 0x000fca0000000f00 */
[----:B-1----:R-:W2:Y:S02]  /*0520*/  LDG.E R9, desc[UR14][R4.64+-0x8] ;  /* 0xfffff80e04097981 */ /* 0x002ea4000c1e1900 */
[----:B--2---:R-:W-:-:S04]  /*0530*/  FSETP.GEU.AND P0, PT, R9, RZ, PT ;  /* 0x000000ff0900720b */ /* 0x004fc80003f0e000 */
[----:B------:R-:W-:-:S13]  /*0540*/  FSETP.NEU.OR P0, PT, |R9|, +INF , P0 ;  /* 0x7f8000000900780b */ /* 0x000fda000070d600 */
[----:B0-----:R-:W-:Y:S01]  /*0550*/  @P0 MOV R7, 0x3bbb989d ;  /* 0x3bbb989d00070802 */ /* 0x001fe20000000f00 */
[----:B------:R-:W-:Y:S01]  /*0560*/  @P0 FADD R6, R9, -R0 ;  /* 0x8000000009060221 */ /* 0x000fe20000000000 */
[----:B------:R-:W-:-:S03]  /*0570*/  @P0 MOV R8, 0x437c0000 ;  /* 0x437c000000080802 */ /* 0x000fc60000000f00 */
[----:B------:R-:W-:-:S04]  /*0580*/  @P0 FFMA.SAT R7, R6, R7, 0.5 ;  /* 0x3f00000006070423 */ /* 0x000fc80000002007 */
[----:B------:R-:W-:-:S04]  /*0590*/  @P0 FFMA.RM R7, R7, R8, 12582913 ;  /* 0x4b40000107070423 */ /* 0x000fc80000004008 */
[C---:B------:R-:W-:Y:S01]  /*05a0*/  @P0 FADD R9, R7.reuse, -12583039 ;  /* 0xcb40007f07090421 */ /* 0x040fe20000000000 */
[----:B------:R-:W-:Y:S01]  /*05b0*/  @P0 IMAD.SHL.U32 R8, R7, 0x800000, RZ ;  /* 0x0080000007080824 */ /* 0x000fe200078e00ff */
[----:B------:R-:W-:Y:S02]  /*05c0*/  MOV R7, R11 ;  /* 0x0000000b00077202 */ /* 0x000fe40000000f00 */
[----:B------:R-:W-:-:S04]  /*05d0*/  @P0 FFMA R9, R6, 1.4426950216293334961, -R9 ;  /* 0x3fb8aa3b06090823 */ /* 0x000fc80000000809 */
[----:B------:R-:W-:Y:S01]  /*05e0*/  @P0 FFMA R9, R6, 1.925963033500011079e-08, R9 ;  /* 0x32a5706006090823 */ /* 0x000fe20000000009 */
[----:B------:R-:W-:-:S05]  /*05f0*/  MOV R6, R2 ;  /* 0x0000000200067202 */ /* 0x000fca0000000f00 */
[----:B------:R-:W0:Y:S01]  /*0600*/  @P0 MUFU.EX2 R9, R9 ;  /* 0x0000000900090308 */ /* 0x000e220000000800 */
[----:B------:R1:W-:Y:S01]  /*0610*/  @!P0 STG.E desc[UR14][R6.64+-0x8], RZ ;  /* 0xfffff8ff06008986 */ /* 0x0003e2000c10190e */
[----:B0-----:R-:W-:-:S05]  /*0620*/  @P0 FMUL R8, R8, R9 ;  /* 0x0000000908080220 */ /* 0x001fca0000400000 */
[----:B------:R1:W-:Y:S04]  /*0630*/  @P0 STG.E desc[UR14][R6.64+-0x8], R8 ;  /* 0xfffff80806000986 */ /* 0x0003e8000c10190e */
[----:B------:R-:W2:Y:S02]  /*0640*/  LDG.E R11, desc[UR14][R4.64+-0x4] ;  /* 0xfffffc0e040b7981 */ /* 0x000ea4000c1e1900 */
[----:B--2---:R-:W-:-:S04]  /*0650*/  FSETP.GEU.AND P1, PT, R11, RZ, PT ;  /* 0x000000ff0b00720b */ /* 0x004fc80003f2e000 */
[----:B------:R-:W-:-:S13]  /*0660*/  FSETP.NEU.OR P1, PT, |R11|, +INF , P1 ;  /* 0x7f8000000b00780b */ /* 0x000fda0000f2d600 */
[----:B------:R-:W-:Y:S01]  /*0670*/  @P1 MOV R13, 0x3bbb989d ;  /* 0x3bbb989d000d1802 */ /* 0x000fe20000000f00 */
[----:B------:R-:W-:Y:S01]  /*0680*/  @P1 FADD R2, R11, -R0 ;  /* 0x800000000b021221 */ /* 0x000fe20000000000 */
[----:B------:R-:W-:Y:S01]  /*0690*/  @P1 MOV R10, 0x437c0000 ;  /* 0x437c0000000a1802 */ /* 0x000fe20000000f00 */
[----:B------:R1:W-:Y:S02]  /*06a0*/  @!P1 STG.E desc[UR14][R6.64+-0x4], RZ ;  /* 0xfffffcff06009986 */ /* 0x0003e4000c10190e */
[----:B------:R-:W-:-:S04]  /*06b0*/  @P1 FFMA.SAT R9, R2, R13, 0.5 ;  /* 0x3f00000002091423 */ /* 0x000fc8000000200d */
[----:B------:R-:W-:-:S04]  /*06c0*/  @P1 FFMA.RM R9, R9, R10, 12582913 ;  /* 0x4b40000109091423 */ /* 0x000fc8000000400a */
[C---:B------:R-:W-:Y:S01]  /*06d0*/  @P1 FADD R11, R9.reuse, -12583039 ;  /* 0xcb40007f090b1421 */ /* 0x040fe20000000000 */
[----:B------:R-:W-:-:S03]  /*06e0*/  @P1 SHF.L.U32 R9, R9, 0x17, RZ ;  /* 0x0000001709091819 */ /* 0x000fc600000006ff */
[----:B------:R-:W-:-:S04]  /*06f0*/  @P1 FFMA R11, R2, 1.4426950216293334961, -R11 ;  /* 0x3fb8aa3b020b1823 */ /* 0x000fc8000000080b */
[----:B------:R-:W-:-:S04]  /*0700*/  @P1 FFMA R11, R2, 1.925963033500011079e-08, R11 ;  /* 0x32a57060020b1823 */ /* 0x000fc8000000000b */
[----:B------:R-:W0:Y:S02]  /*0710*/  @P1 MUFU.EX2 R2, R11 ;  /* 0x0000000b00021308 */ /* 0x000e240000000800 */
[----:B0-----:R-:W-:-:S05]  /*0720*/  @P1 FMUL R9, R9, R2 ;  /* 0x0000000209091220 */ /* 0x001fca0000400000 */
[----:B------:R1:W-:Y:S04]  /*0730*/  @P1 STG.E desc[UR14][R6.64+-0x4], R9 ;  /* 0xfffffc0906001986 */ /* 0x0003e8000c10190e */
[----:B------:R-:W2:Y:S02]  /*0740*/  LDG.E R13, desc[UR14][R4.64] ;  /* 0x0000000e040d7981 */ /* 0x000ea4000c1e1900 */
[----:B--2---:R-:W-:-:S04]  /*0750*/  FSETP.GEU.AND P2, PT, R13, RZ, PT ;  /* 0x000000ff0d00720b */ /* 0x004fc80003f4e000 */
[----:B------:R-:W-:-:S13]  /*0760*/  FSETP.NEU.OR P2, PT, |R13|, +INF , P2 ;  /* 0x7f8000000d00780b */ /* 0x000fda000174d600 */
[----:B------:R-:W-:Y:S01]  /*0770*/  @P2 MOV R15, 0x3bbb989d ;  /* 0x3bbb989d000f2802 */ /* 0x000fe20000000f00 */
[----:B------:R-:W-:Y:S01]  /*0780*/  @P2 FADD R2, R13, -R0 ;  /* 0x800000000d022221 */ /* 0x000fe20000000000 */
[----:B------:R-:W-:Y:S01]  /*0790*/  @P2 IMAD.MOV.U32 R13, RZ, RZ, 0x437c0000 ;  /* 0x437c0000ff0d2424 */ /* 0x000fe200078e00ff */
[----:B------:R1:W-:Y:S02]  /*07a0*/  @!P2 STG.E desc[UR14][R6.64], RZ ;  /* 0x000000ff0600a986 */ /* 0x0003e4000c10190e */
[----:B------:R-:W-:-:S04]  /*07b0*/  @P2 FFMA.SAT R10, R2, R15, 0.5 ;  /* 0x3f000000020a2423 */ /* 0x000fc8000000200f */
[----:B------:R-:W-:-:S04]  /*07c0*/  @P2 FFMA.RM R10, R10, R13, 12582913 ;  /* 0x4b4000010a0a2423 */ /* 0x000fc8000000400d */
[C---:B------:R-:W-:Y:S01]  /*07d0*/  @P2 FADD R11, R10.reuse, -12583039 ;  /* 0xcb40007f0a0b2421 */ /* 0x040fe20000000000 */
[----:B------:R-:W-:-:S03]  /*07e0*/  @P2 SHF.L.U32 R10, R10, 0x17, RZ ;  /* 0x000000170a0a2819 */ /* 0x000fc600000006ff */
[----:B------:R-:W-:-:S04]  /*07f0*/  @P2 FFMA R11, R2, 1.4426950216293334961, -R11 ;  /* 0x3fb8aa3b020b2823 */ /* 0x000fc8000000080b */
[----:B------:R-:W-:-:S06]  /*0800*/  @P2 FFMA R11, R2, 1.925963033500011079e-08, R11 ;  /* 0x32a57060020b2823 */ /* 0x000fcc000000000b */
[----:B------:R-:W0:Y:S02]  /*0810*/  @P2 MUFU.EX2 R11, R11 ;  /* 0x0000000b000b2308 */ /* 0x000e240000000800 */
[----:B0-----:R-:W-:-:S05]  /*0820*/  @P2 FMUL R10, R10, R11 ;  /* 0x0000000b0a0a2220 */ /* 0x001fca0000400000 */
[----:B------:R1:W-:Y:S04]  /*0830*/  @P2 STG.E desc[UR14][R6.64], R10 ;  /* 0x0000000a06002986 */ /* 0x0003e8000c10190e */
[----:B------:R-:W2:Y:S01]  /*0840*/  LDG.E R13, desc[UR14][R4.64+0x4] ;  /* 0x0000040e040d7981 */ /* 0x000ea2000c1e1900 */
[----:B------:R-:W-:Y:S01]  /*0850*/  @P0 FADD R3, R3, R8 ;  /* 0x0000000803030221 */ /* 0x000fe20000000000 */
[----:B------:R-:W-:Y:S01]  /*0860*/  UIADD3 UR7, UPT, UPT, UR7, 0x4, URZ ;  /* 0x0000000407077890 */ /* 0x000fe2000fffe0ff */
[----:B------:R-:W-:Y:S02]  /*0870*/  IADD3 R12, P0, PT, R4, 0x10, RZ ;  /* 0x00000010040c7810 */ /* 0x000fe40007f1e0ff */
[----:B------:R-:W-:Y:S01]  /*0880*/  @P1 FADD R3, R3, R9 ;  /* 0x0000000903031221 */ /* 0x000fe20000000000 */
[----:B------:R-:W-:Y:S01]  /*0890*/  UISETP.NE.AND UP0, UPT, UR7, URZ, UPT ;  /* 0x000000ff0700728c */ /* 0x000fe2000bf05270 */
[----:B------:R-:W-:-:S02]  /*08a0*/  IADD3 R2, P4, PT, R6, 0x10, RZ ;  /* 0x0000001006027810 */ /* 0x000fc40007f9e0ff */
[----:B------:R-:W-:Y:S01]  /*08b0*/  @P2 FADD R3, R3, R10 ;  /* 0x0000000a03032221 */ /* 0x000fe20000000000 */
[----:B--2---:R-:W-:-:S04]  /*08c0*/  FSETP.GEU.AND P3, PT, R13, RZ, PT ;  /* 0x000000ff0d00720b */ /* 0x004fc80003f6e000 */
[----:B------:R-:W-:-:S13]  /*08d0*/  FSETP.NEU.OR P3, PT, |R13|, +INF , P3 ;  /* 0x7f8000000d00780b */ /* 0x000fda0001f6d600 */
[----:B------:R1:W-:Y:S01]  /*08e0*/  @!P3 STG.E desc[UR14][R6.64+0x4], RZ ;  /* 0x000004ff0600b986 */ /* 0x0003e2000c10190e */
[----:B------:R-:W-:Y:S05]  /*08f0*/  @!P3 BRA `(.L_x_24) ;  /* 0x000000000034b947 */ /* 0x000fea0003800000 */
[----:B-1----:R-:W-:Y:S02]  /*0900*/  HFMA2 R9, -RZ, RZ, 0.96630859375, -0.0022525787353515625 ;  /* 0x3bbb989dff097431 */ /* 0x002fe400000001ff */
[----:B------:R-:W-:Y:S01]  /*0910*/  FADD R8, R13, -R0 ;  /* 0x800000000d087221 */ /* 0x000fe20000000000 */
[----:B------:R-:W-:-:S03]  /*0920*/  MOV R10, 0x437c0000 ;  /* 0x437c0000000a7802 */ /* 0x000fc60000000f00 */
[----:B------:R-:W-:-:S04]  /*0930*/  FFMA.SAT R9, R8, R9, 0.5 ;  /* 0x3f00000008097423 */ /* 0x000fc80000002009 */
[----:B------:R-:W-:-:S04]  /*0940*/  FFMA.RM R9, R9, R10, 12582913 ;  /* 0x4b40000109097423 */ /* 0x000fc8000000400a */
[C---:B------:R-:W-:Y:S01]  /*0950*/  FADD R11, R9.reuse, -12583039 ;  /* 0xcb40007f090b7421 */ /* 0x040fe20000000000 */
[----:B------:R-:W-:-:S03]  /*0960*/  SHF.L.U32 R9, R9, 0x17, RZ ;  /* 0x0000001709097819 */ /* 0x000fc600000006ff */
[----:B------:R-:W-:-:S04]  /*0970*/  FFMA R11, R8, 1.4426950216293334961, -R11 ;  /* 0x3fb8aa3b080b7823 */ /* 0x000fc8000000080b */
[----:B------:R-:W-:-:S04]  /*0980*/  FFMA R11, R8, 1.925963033500011079e-08, R11 ;  /* 0x32a57060080b7823 */ /* 0x000fc8000000000b */
[----:B------:R-:W0:Y:S02]  /*0990*/  MUFU.EX2 R8, R11 ;  /* 0x0000000b00087308 */ /* 0x000e240000000800 */
[----:B0-----:R-:W-:-:S04]  /*09a0*/  FMUL R8, R9, R8 ;  /* 0x0000000809087220 */ /* 0x001fc80000400000 */
[----:B------:R-:W-:Y:S01]  /*09b0*/  FADD R3, R3, R8 ;  /* 0x0000000803037221 */ /* 0x000fe20000000000 */
[----:B------:R0:W-:Y:S06]  /*09c0*/  STG.E desc[UR14][R6.64+0x4], R8 ;  /* 0x0000040806007986 */ /* 0x0001ec000c10190e */
.L_x_24:
[----:B------:R-:W-:Y:S02]  /*09d0*/  IADD3.X R5, PT, PT, RZ, R5, RZ, P0, !PT ;  /* 0x00000005ff057210 */ /* 0x000fe400007fe4ff */
[----:B------:R-:W-:Y:S01]  /*09e0*/  IADD3.X R11, PT, PT, RZ, R7, RZ, P4, !PT ;  /* 0x00000007ff0b7210 */ /* 0x000fe200027fe4ff */
[----:B------:R-:W-:Y:S06]  /*09f0*/  BRA.U UP0, `(.L_x_25) ;  /* 0xfffffff900c47547 */ /* 0x000fec000b83ffff */
.L_x_23:
[----:B------:R-:W-:-:S09]  /*0a00*/  UISETP.NE.AND UP0, UPT, UR12, URZ, UPT ;  /* 0x000000ff0c00728c */ /* 0x000fd2000bf05270 */
[----:B------:R-:W-:Y:S05]  /*0a10*/  BRA.U !UP0, `(.L_x_22) ;  /* 0x0000000108987547 */ /* 0x000fea000b800000 */
[----:B------:R-:W2:Y:S02]  /*0a20*/  LDCU.128 UR8, c[0x0][0x380] ;  /* 0x00007000ff0877ac */ /* 0x000ea40008000c00 */
[----:B--2---:R-:W-:Y:S02]  /*0a30*/  UIMAD.WIDE.U32 UR6, UR4, 0x4, UR10 ;  /* 0x00000004040678a5 */ /* 0x004fe4000f8e000a */
[----:B------:R-:W-:Y:S02]  /*0a40*/  UIADD3 UR10, UPT, UPT, -UR12, URZ, URZ ;  /* 0x000000ff0c0a7290 */ /* 0x000fe4000fffe1ff */
[----:B------:R-:W-:Y:S02]  /*0a50*/  UIMAD.WIDE.U32 UR4, UR4, 0x4, UR8 ;  /* 0x00000004040478a5 */ /* 0x000fe4000f8e0008 */
[----:B------:R-:W-:Y:S01]  /*0a60*/  IMAD.U32 R4, RZ, RZ, UR6 ;  /* 0x00000006ff047e24 */ /* 0x000fe2000f8e00ff */
[----:B------:R-:W-:Y:S02]  /*0a70*/  MOV R5, UR7 ;  /* 0x0000000700057c02 */ /* 0x000fe40008000f00 */
[----:B01----:R-:W-:-:S02]  /*0a80*/  MOV R6, UR6 ;  /* 0x0000000600067c02 */ /* 0x003fc40008000f00 */
[----:B------:R-:W-:Y:S02]  /*0a90*/  MOV R7, UR7 ;  /* 0x0000000700077c02 */ /* 0x000fe40008000f00 */
[----:B------:R-:W-:-:S07]  /*0aa0*/  MOV R8, R4 ;  /* 0x0000000400087202 */ /* 0x000fce0000000f00 */
.L_x_27:
[----:B01----:R-:W-:Y:S02]  /*0ab0*/  MOV R4, UR4 ;  /* 0x0000000400047c02 */ /* 0x003fe40008000f00 */
[----:B------:R-:W-:-:S05]  /*0ac0*/  MOV R5, UR5 ;  /* 0x0000000500057c02 */ /* 0x000fca0008000f00 */
[----:B------:R0:W2:Y:S01]  /*0ad0*/  LDG.E R9, desc[UR14][R4.64] ;  /* 0x0000000e04097981 */ /* 0x0000a2000c1e1900 */
[----:B------:R-:W-:Y:S02]  /*0ae0*/  UIADD3 UR4, UP0, UPT, UR4, 0x4, URZ ;  /* 0x0000000404047890 */ /* 0x000fe4000ff1e0ff */
[----:B------:R-:W-:Y:S02]  /*0af0*/  UIADD3 UR10, UPT, UPT, UR10, 0x1, URZ ;  /* 0x000000010a0a7890 */ /* 0x000fe4000fffe0ff */
[----:B------:R-:W-:Y:S02]  /*0b00*/  UIADD3.X UR5, UPT, UPT, URZ, UR5, URZ, UP0, !UPT ;  /* 0x00000005ff057290 */ /* 0x000fe400087fe4ff */
[----:B------:R-:W-:Y:S01]  /*0b10*/  UISETP.NE.AND UP0, UPT, UR10, URZ, UPT ;  /* 0x000000ff0a00728c */ /* 0x000fe2000bf05270 */
[----:B0-----:R-:W-:Y:S01]  /*0b20*/  IMAD.MOV.U32 R4, RZ, RZ, R8 ;  /* 0x000000ffff047224 */ /* 0x001fe200078e0008 */
[----:B------:R-:W-:-:S04]  /*0b30*/  MOV R5, R7 ;  /* 0x0000000700057202 */ /* 0x000fc80000000f00 */
[----:B------:R-:W-:Y:S02]  /*0b40*/  IADD3 R8, P1, PT, R4, 0x4, RZ ;  /* 0x0000000404087810 */ /* 0x000fe40007f3e0ff */
[----:B--2---:R-:W-:-:S04]  /*0b50*/  FSETP.GEU.AND P0, PT, R9, RZ, PT ;  /* 0x000000ff0900720b */ /* 0x004fc80003f0e000 */
[----:B------:R-:W-:-:S13]  /*0b60*/  FSETP.NEU.OR P0, PT, |R9|, +INF , P0 ;  /* 0x7f8000000900780b */ /* 0x000fda000070d600 */
[----:B------:R0:W-:Y:S01]  /*0b70*/  @!P0 STG.E desc[UR14][R4.64], RZ ;  /* 0x000000ff04008986 */ /* 0x0001e2000c10190e */
[----:B------:R-:W-:Y:S05]  /*0b80*/  @!P0 BRA `(.L_x_26) ;  /* 0x0000000000348947 */ /* 0x000fea0003800000 */
[----:B------:R-:W-:Y:S02]  /*0b90*/  HFMA2 R7, -RZ, RZ, 0.96630859375, -0.0022525787353515625 ;  /* 0x3bbb989dff077431 */ /* 0x000fe400000001ff */
[----:B------:R-:W-:Y:S01]  /*0ba0*/  FADD R2, R9, -R0 ;  /* 0x8000000009027221 */ /* 0x000fe20000000000 */
[----:B------:R-:W-:-:S03]  /*0bb0*/  MOV R9, 0x437c0000 ;  /* 0x437c000000097802 */ /* 0x000fc60000000f00 */
[----:B------:R-:W-:-:S04]  /*0bc0*/  FFMA.SAT R6, R2, R7, 0.5 ;  /* 0x3f00000002067423 */ /* 0x000fc80000002007 */
[----:B------:R-:W-:-:S04]  /*0bd0*/  FFMA.RM R6, R6, R9, 12582913 ;  /* 0x4b40000106067423 */ /* 0x000fc80000004009 */
[C---:B------:R-:W-:Y:S01]  /*0be0*/  FADD R7, R6.reuse, -12583039 ;  /* 0xcb40007f06077421 */ /* 0x040fe20000000000 */
[----:B------:R-:W-:-:S03]  /*0bf0*/  SHF.L.U32 R6, R6, 0x17, RZ ;  /* 0x0000001706067819 */ /* 0x000fc600000006ff */
[----:B------:R-:W-:-:S04]  /*0c00*/  FFMA R7, R2, 1.4426950216293334961, -R7 ;  /* 0x3fb8aa3b02077823 */ /* 0x000fc80000000807 */
[----:B------:R-:W-:-:S06]  /*0c10*/  FFMA R7, R2, 1.925963033500011079e-08, R7 ;  /* 0x32a5706002077823 */ /* 0x000fcc0000000007 */
[----:B------:R-:W1:Y:S02]  /*0c20*/  MUFU.EX2 R7, R7 ;  /* 0x0000000700077308 */ /* 0x000e640000000800 */
[----:B-1----:R-:W-:-:S04]  /*0c30*/  FMUL R6, R6, R7 ;  /* 0x0000000706067220 */ /* 0x002fc80000400000 */
[----:B------:R-:W-:Y:S01]  /*0c40*/  FADD R3, R3, R6 ;  /* 0x0000000603037221 */ /* 0x000fe20000000000 */
[----:B------:R1:W-:Y:S06]  /*0c50*/  STG.E desc[UR14][R4.64], R6 ;  /* 0x0000000604007986 */ /* 0x0003ec000c10190e */
.L_x_26:
[----:B------:R-:W-:Y:S01]  /*0c60*/  IADD3.X R7, PT, PT, RZ, R5, RZ, P1, !PT ;  /* 0x00000005ff077210 */ /* 0x000fe20000ffe4ff */
[----:B------:R-:W-:Y:S06]  /*0c70*/  BRA.U UP0, `(.L_x_27) ;  /* 0xfffffffd008c7547 */ /* 0x000fec000b83ffff */
.L_x_22:
[----:B------:R-:W2:Y:S02]  /*0c80*/  LDC R0, c[0x0][0x390] ;  /* 0x0000e400ff007b82 */ /* 0x000ea40000000800 */
[----:B--2---:R-:W-:-:S04]  /*0c90*/  ISETP.GE.AND P0, PT, R0, 0x1, PT ;  /* 0x000000010000780c */ /* 0x004fc80003f06270 */
[----:B------:R-:W-:-:S13]  /*0ca0*/  FSETP.LEU.OR P0, PT, R3, RZ, !P0 ;  /* 0x000000ff0300720b */ /* 0x000fda000470b400 */
[----:B------:R-:W-:Y:S05]  /*0cb0*/  @P0 EXIT ;  /* 0x000000000000094d */ /* 0x000fea0003800000 */
[C---:B------:R-:W-:Y:S01]  /*0cc0*/  ISETP.GE.U32.AND P0, PT, R0.reuse, 0x10, PT ;  /* 0x000000100000780c */ /* 0x040fe20003f06070 */
[----:B------:R-:W-:Y:S01]  /*0cd0*/  HFMA2 R2, -RZ, RZ, 0, 0 ;  /* 0x00000000ff027431 */ /* 0x000fe200000001ff */
[----:B-1----:R-:W-:-:S11]  /*0ce0*/  LOP3.LUT R10, R0, 0xf, RZ, 0xc0, !PT ;  /* 0x0000000f000a7812 */ /* 0x002fd600078ec0ff */
[----:B------:R-:W-:Y:S05]  /*0cf0*/  @!P0 BRA `(.L_x_28) ;  /* 0x0000000c00948947 */ /* 0x000fea0003800000 */
[----:B------:R-:W1:Y:S01]  /*0d00*/  LDCU.64 UR4, c[0x0][0x388] ;  /* 0x00007100ff0477ac */ /* 0x000e620008000a00 */
[----:B------:R-:W-:-:S05]  /*0d10*/  LOP3.LUT R2, R0, 0x7ffffff0, RZ, 0xc0, !PT ;  /* 0x7ffffff000027812 */ /* 0x000fca00078ec0ff */
[----:B0-----:R-:W-:Y:S01]  /*0d20*/  IMAD.MOV R6, RZ, RZ, -R2 ;  /* 0x000000ffff067224 */ /* 0x001fe200078e0a02 */
[----:B-1----:R-:W-:-:S04]  /*0d30*/  UIADD3 UR4, UP0, UPT, UR4, 0x20, URZ ;  /* 0x0000002004047890 */ /* 0x002fc8000ff1e0ff */
[----:B------:R-:W-:Y:S02]  /*0d40*/  UIADD3.X UR5, UPT, UPT, URZ, UR5, URZ, UP0, !UPT ;  /* 0x00000005ff057290 */ /* 0x000fe400087fe4ff */
[----:B------:R-:W-:-:S04]  /*0d50*/  MOV R0, UR4 ;  /* 0x0000000400007c02 */ /* 0x000fc80008000f00 */
[----:B------:R-:W-:-:S07]  /*0d60*/  MOV R7, UR5 ;  /* 0x0000000500077c02 */ /* 0x000fce0008000f00 */
.L_x_45:
[----:B-1----:R-:W-:Y:S02]  /*0d70*/  MOV R4, R0 ;  /* 0x0000000000047202 */ /* 0x002fe40000000f00 */
[----:B------:R-:W-:-:S05]  /*0d80*/  MOV R5, R7 ;  /* 0x0000000700057202 */ /* 0x000fca0000000f00 */
[----:B------:R-:W2:Y:S01]  /*0d90*/  LDG.E R0, desc[UR14][R4.64+-0x20] ;  /* 0xffffe00e04007981 */ /* 0x000ea2000c1e1900 */
[----:B------:R-:W0:Y:S01]  /*0da0*/  MUFU.RCP R8, R3 ;  /* 0x0000000300087308 */ /* 0x000e220000001000 */
[----:B------:R-:W-:-:S04]  /*0db0*/  IADD3 R6, PT, PT, R6, 0x10, RZ ;  /* 0x0000001006067810 */ /* 0x000fc80007ffe0ff */
[----:B------:R-:W-:Y:S01]  /*0dc0*/  ISETP.NE.AND P1, PT, R6, RZ, PT ;  /* 0x000000ff0600720c */ /* 0x000fe20003f25270 */
[----:B0-----:R-:W-:-:S04]  /*0dd0*/  FFMA R7, R8, -R3, 1 ;  /* 0x3f80000008077423 */ /* 0x001fc80000000803 */
[----:B------:R-:W-:Y:S01]  /*0de0*/  FFMA R7, R8, R7, R8 ;  /* 0x0000000708077223 */ /* 0x000fe20000000008 */
[----:B--2---:R-:W0:Y:S03]  /*0df0*/  FCHK P0, R0, R3 ;  /* 0x0000000300007302 */ /* 0x004e260000000000 */
[----:B------:R-:W-:-:S04]  /*0e00*/  FFMA R8, R0, R7, RZ ;  /* 0x0000000700087223 */ /* 0x000fc800000000ff */
[----:B------:R-:W-:-:S04]  /*0e10*/  FFMA R9, R8, -R3, R0 ;  /* 0x8000000308097223 */ /* 0x000fc80000000000 */
[----:B------:R-:W-:Y:S01]  /*0e20*/  FFMA R7, R7, R9, R8 ;  /* 0x0000000907077223 */ /* 0x000fe20000000008 */
[----:B0-----:R-:W-:Y:S06]  /*0e30*/  @!P0 BRA `(.L_x_29) ;  /* 0x0000000000088947 */ /* 0x001fec0003800000 */
[----:B------:R-:W-:-:S07]  /*0e40*/  MOV R8, 0xe60 ;  /* 0x00000e6000087802 */ /* 0x000fce0000000f00 */
[----:B------:R-:W-:Y:S05]  /*0e50*/  CALL.REL.NOINC `($__internal_0_$__cuda_sm3x_div_rn_noftz_f32_slowpath) ;  /* 0x00000018006c7944 */ /* 0x000fea0003c00000 */
.L_x_29:
[----:B------:R-:W2:Y:S01]  /*0e60*/  LDG.E R11, desc[UR14][R4.64+-0x1c] ;  /* 0xffffe40e040b7981 */ /* 0x000ea2000c1e1900 */
[----:B------:R-:W0:Y:S03]  /*0e70*/  MUFU.RCP R0, R3 ;  /* 0x0000000300007308 */ /* 0x000e260000001000 */
[----:B------:R1:W-:Y:S01]  /*0e80*/  STG.E desc[UR14][R4.64+-0x20], R7 ;  /* 0xffffe00704007986 */ /* 0x0003e2000c10190e */
[----:B0-----:R-:W-:-:S04]  /*0e90*/  FFMA R9, R0, -R3, 1 ;  /* 0x3f80000000097423 */ /* 0x001fc80000000803 */
[----:B------:R-:W-:Y:S01]  /*0ea0*/  FFMA R0, R0, R9, R0 ;  /* 0x0000000900007223 */ /* 0x000fe20000000000 */
[----:B--2---:R-:W0:Y:S03]  /*0eb0*/  FCHK P0, R11, R3 ;  /* 0x000000030b007302 */ /* 0x004e260000000000 */
[----:B------:R-:W-:-:S04]  /*0ec0*/  FFMA R8, R0, R11, RZ ;  /* 0x0000000b00087223 */ /* 0x000fc800000000ff */
[----:B------:R-:W-:-:S04]  /*0ed0*/  FFMA R9, R8, -R3, R11 ;  /* 0x8000000308097223 */ /* 0x000fc8000000000b */
[----:B------:R-:W-:Y:S01]  /*0ee0*/  FFMA R9, R0, R9, R8 ;  /* 0x0000000900097223 */ /* 0x000fe20000000008 */
[----:B01----:R-:W-:Y:S06]  /*0ef0*/  @!P0 BRA `(.L_x_30) ;  /* 0x0000000000108947 */ /* 0x003fec0003800000 */
[----:B------:R-:W-:Y:S02]  /*0f00*/  MOV R0, R11 ;  /* 0x0000000b00007202 */ /* 0x000fe40000000f00 */
[----:B------:R-:W-:-:S07]  /*0f10*/  MOV R8, 0xf30 ;  /* 0x00000f3000087802 */ /* 0x000fce0000000f00 */
[----:B------:R-:W-:Y:S05]  /*0f20*/  CALL.REL.NOINC `($__internal_0_$__cuda_sm3x_div_rn_noftz_f32_slowpath) ;  /* 0x0000001800387944 */ /* 0x000fea0003c00000 */
[----:B------:R-:W-:-:S07]  /*0f30*/  IMAD.MOV.U32 R9, RZ, RZ, R7 ;  /* 0x000000ffff097224 */ /* 0x000fce00078e0007 */
.L_x_30:
        /* <DEDUP_REMOVED lines=13> */
.L_x_31:
        /* <DEDUP_REMOVED lines=13> */
[----:B------:R-:W-:-:S07]  /*10e0*/  MOV R9, R7 ;  /* 0x0000000700097202 */ /* 0x000fce0000000f00 */
.L_x_32:
        /* <DEDUP_REMOVED lines=13> */
.L_x_33:
        /* <DEDUP_REMOVED lines=14> */
.L_x_34:
        /* <DEDUP_REMOVED lines=10> */
[----:B------:R-:W-:Y:S01]  /*1340*/  IMAD.MOV.U32 R0, RZ, RZ, R12 ;  /* 0x000000ffff007224 */ /* 0x000fe200078e000c */
[----:B------:R-:W-:-:S07]  /*1350*/  MOV R8, 0x1370 ;  /* 0x0000137000087802 */ /* 0x000fce0000000f00 */
[----:B------:R-:W-:Y:S05]  /*1360*/  CALL.REL.NOINC `($__internal_0_$__cuda_sm3x_div_rn_noftz_f32_slowpath) ;  /* 0x0000001400287944 */ /* 0x000fea0003c00000 */
.L_x_35:
        /* <DEDUP_REMOVED lines=14> */
.L_x_36:
        /* <DEDUP_REMOVED lines=13> */
.L_x_37:
        /* <DEDUP_REMOVED lines=14> */
.L_x_38:
        /* <DEDUP_REMOVED lines=13> */
.L_x_39:
        /* <DEDUP_REMOVED lines=13> */
[----:B------:R-:W-:-:S07]  /*17a0*/  MOV R9, R7 ;  /* 0x0000000700097202 */ /* 0x000fce0000000f00 */
.L_x_40:
        /* <DEDUP_REMOVED lines=13> */
.L_x_41:
        /* <DEDUP_REMOVED lines=14> */
.L_x_42:
        /* <DEDUP_REMOVED lines=13> */
.L_x_43:
        /* <DEDUP_REMOVED lines=14> */
.L_x_44:
[----:B------:R1:W-:Y:S01]  /*1b10*/  STG.E desc[UR14][R4.64+0x1c], R9 ;  /* 0x00001c0904007986 */ /* 0x0003e2000c10190e */
[----:B------:R-:W-:-:S04]  /*1b20*/  IADD3 R0, P0, PT, R4, 0x40, RZ ;  /* 0x0000004004007810 */ /* 0x000fc80007f1e0ff */
[----:B------:R-:W-:Y:S01]  /*1b30*/  IADD3.X R7, PT, PT, RZ, R5, RZ, P0, !PT ;  /* 0x00000005ff077210 */ /* 0x000fe200007fe4ff */
[----:B------:R-:W-:Y:S08]  /*1b40*/  @P1 BRA `(.L_x_45) ;  /* 0xfffffff000881947 */ /* 0x000ff0000383ffff */
.L_x_28:
[----:B------:R-:W-:-:S13]  /*1b50*/  ISETP.NE.AND P0, PT, R10, RZ, PT ;  /* 0x000000ff0a00720c */ /* 0x000fda0003f05270 */
[----:B------:R-:W-:Y:S05]  /*1b60*/  @!P0 EXIT ;  /* 0x000000000000894d */ /* 0x000fea0003800000 */
[----:B------:R-:W2:Y:S01]  /*1b70*/  LDCU UR4, c[0x0][0x390] ;  /* 0x00007200ff0477ac */ /* 0x000ea20008000800 */
[----:B------:R-:W-:Y:S01]  /*1b80*/  ISETP.GE.U32.AND P0, PT, R10, 0x8, PT ;  /* 0x000000080a00780c */ /* 0x000fe20003f06070 */
[----:B--2---:R-:W-:-:S12]  /*1b90*/  ULOP3.LUT UR4, UR4, 0x7, URZ, 0xc0, !UPT ;  /* 0x0000000704047892 */ /* 0x004fd8000f8ec0ff */
[----:B------:R-:W-:Y:S05]  /*1ba0*/  @!P0 BRA `(.L_x_46) ;  /* 0x0000000400bc8947 */ /* 0x000fea0003800000 */
[----:B01----:R-:W0:Y:S02]  /*1bb0*/  LDC.64 R4, c[0x0][0x388] ;  /* 0x0000e200ff047b82 */ /* 0x003e240000000a00 */
[----:B0-----:R-:W-:-:S05]  /*1bc0*/  IMAD.WIDE.U32 R4, R2, 0x4, R4 ;  /* 0x0000000402047825 */ /* 0x001fca00078e0004 */
[----:B------:R-:W2:Y:S01]  /*1bd0*/  LDG.E R9, desc[UR14][R4.64] ;  /* 0x0000000e04097981 */ /* 0x000ea2000c1e1900 */
[----:B------:R-:W0:Y:S02]  /*1be0*/  MUFU.RCP R0, R3 ;  /* 0x0000000300007308 */ /* 0x000e240000001000 */
[----:B0-----:R-:W-:-:S04]  /*1bf0*/  FFMA R7, R0, -R3, 1 ;  /* 0x3f80000000077423 */ /* 0x001fc80000000803 */
[----:B------:R-:W-:Y:S02]  /*1c00*/  FFMA R0, R0, R7, R0 ;  /* 0x0000000700007223 */ /* 0x000fe40000000000 */
[----:B--2---:R-:W0:Y:S02]  /*1c10*/  FCHK P0, R9, R3 ;  /* 0x0000000309007302 */ /* 0x004e240000000000 */
[----:B------:R-:W-:-:S04]  /*1c20*/  FFMA R6, R0, R9, RZ ;  /* 0x0000000900067223 */ /* 0x000fc800000000ff */
[----:B------:R-:W-:-:S04]  /*1c30*/  FFMA R7, R6, -R3, R9 ;  /* 0x8000000306077223 */ /* 0x000fc80000000009 */
[----:B------:R-:W-:Y:S01]  /*1c40*/  FFMA R7, R0, R7, R6 ;  /* 0x0000000700077223 */ /* 0x000fe20000000006 */
[----:B0-----:R-:W-:Y:S06]  /*1c50*/  @!P0 BRA `(.L_x_47) ;  /* 0x00000000000c8947 */ /* 0x001fec0003800000 */
[----:B------:R-:W-:Y:S02]  /*1c60*/  MOV R0, R9 ;  /* 0x0000000900007202 */ /* 0x000fe40000000f00 */
[----:B------:R-:W-:-:S07]  /*1c70*/  MOV R8, 0x1c90 ;  /* 0x00001c9000087802 */ /* 0x000fce0000000f00 */
[----:B------:R-:W-:Y:S05]  /*1c80*/  CALL.REL.NOINC `($__internal_0_$__cuda_sm3x_div_rn_noftz_f32_slowpath) ;  /* 0x0000000800e07944 */ /* 0x000fea0003c00000 */
.L_x_47:
        /* <DEDUP_REMOVED lines=14> */
.L_x_48:
        /* <DEDUP_REMOVED lines=13> */
.L_x_49:
        /* <DEDUP_REMOVED lines=14> */
.L_x_50:
        /* <DEDUP_REMOVED lines=13> */
.L_x_51:
        /* <DEDUP_REMOVED lines=14> */
.L_x_52:
        /* <DEDUP_REMOVED lines=13> */
.L_x_53:
        /* <DEDUP_REMOVED lines=14> */
.L_x_54:
[----:B------:R2:W-:Y:S01]  /*2280*/  STG.E desc[UR14][R4.64+0x1c], R9 ;  /* 0x00001c0904007986 */ /* 0x0005e2000c10190e */
[----:B------:R-:W-:-:S07]  /*2290*/  VIADD R2, R2, 0x8 ;  /* 0x0000000802027836 */ /* 0x000fce0000000000 */
.L_x_46:
[----:B------:R-:W-:-:S13]  /*22a0*/  ISETP.NE.AND P0, PT, RZ, UR4, PT ;  /* 0x00000004ff007c0c */ /* 0x000fda000bf05270 */
[----:B------:R-:W-:Y:S05]  /*22b0*/  @!P0 EXIT ;  /* 0x000000000000894d */ /* 0x000fea0003800000 */
[----:B------:R-:W3:Y:S01]  /*22c0*/  LDCU UR5, c[0x0][0x390] ;  /* 0x00007200ff0577ac */ /* 0x000ee20008000800 */
[----:B------:R-:W-:Y:S02]  /*22d0*/  UISETP.GE.U32.AND UP0, UPT, UR4, 0x4, UPT ;  /* 0x000000040400788c */ /* 0x000fe4000bf06070 */
[----:B---3--:R-:W-:-:S07]  /*22e0*/  ULOP3.LUT UR5, UR5, 0x3, URZ, 0xc0, !UPT ;  /* 0x0000000305057892 */ /* 0x008fce000f8ec0ff */
[----:B------:R-:W-:Y:S05]  /*22f0*/  BRA.U !UP0, `(.L_x_55) ;  /* 0x0000000108e47547 */ /* 0x000fea000b800000 */
[----:B012---:R-:W0:Y:S02]  /*2300*/  LDC.64 R4, c[0x0][0x388] ;  /* 0x0000e200ff047b82 */ /* 0x007e240000000a00 */
        /* <DEDUP_REMOVED lines=13> */
.L_x_56:
        /* <DEDUP_REMOVED lines=14> */
.L_x_57:
        /* <DEDUP_REMOVED lines=13> */
.L_x_58:
        /* <DEDUP_REMOVED lines=14> */
.L_x_59:
[----:B------:R3:W-:Y:S01]  /*2670*/  STG.E desc[UR14][R4.64+0xc], R9 ;  /* 0x00000c0904007986 */ /* 0x0007e2000c10190e */
[----:B------:R-:W-:-:S07]  /*2680*/  VIADD R2, R2, 0x4 ;  /* 0x0000000402027836 */ /* 0x000fce0000000000 */
.L_x_55:
[----:B------:R-:W-:-:S13]  /*2690*/  ISETP.NE.AND P0, PT, RZ, UR5, PT ;  /* 0x00000005ff007c0c */ /* 0x000fda000bf05270 */
[----:B------:R-:W-:Y:S05]  /*26a0*/  @!P0 EXIT ;  /* 0x000000000000894d */ /* 0x000fea0003800000 */
[----:B0123--:R-:W0:Y:S01]  /*26b0*/  LDC.64 R4, c[0x0][0x388] ;  /* 0x0000e200ff047b82 */ /* 0x00fe220000000a00 */
[----:B------:R-:W-:Y:S01]  /*26c0*/  UIADD3 UR4, UPT, UPT, -UR5, URZ, URZ ;  /* 0x000000ff05047290 */ /* 0x000fe2000fffe1ff */
[----:B0-----:R-:W-:-:S11]  /*26d0*/  IMAD.WIDE.U32 R4, R2, 0x4, R4 ;  /* 0x0000000402047825 */ /* 0x001fd600078e0004 */
.L_x_61:
[----:B------:R-:W2:Y:S01]  /*26e0*/  LDG.E R9, desc[UR14][R4.64] ;  /* 0x0000000e04097981 */ /* 0x000ea2000c1e1900 */
[----:B------:R-:W0:Y:S01]  /*26f0*/  MUFU.RCP R0, R3 ;  /* 0x0000000300007308 */ /* 0x000e220000001000 */
[----:B------:R-:W-:-:S04]  /*2700*/  UIADD3 UR4, UPT, UPT, UR4, 0x1, URZ ;  /* 0x0000000104047890 */ /* 0x000fc8000fffe0ff */
[----:B------:R-:W-:Y:S01]  /*2710*/  UISETP.NE.AND UP0, UPT, UR4, URZ, UPT ;  /* 0x000000ff0400728c */ /* 0x000fe2000bf05270 */
[----:B0-----:R-:W-:-:S04]  /*2720*/  FFMA R7, R0, -R3, 1 ;  /* 0x3f80000000077423 */ /* 0x001fc80000000803 */
[----:B------:R-:W-:Y:S01]  /*2730*/  FFMA R0, R0, R7, R0 ;  /* 0x0000000700007223 */ /* 0x000fe20000000000 */
[----:B--2---:R-:W0:Y:S03]  /*2740*/  FCHK P0, R9, R3 ;  /* 0x0000000309007302 */ /* 0x004e260000000000 */
[----:B------:R-:W-:-:S04]  /*2750*/  FFMA R2, R0, R9, RZ ;  /* 0x0000000900027223 */ /* 0x000fc800000000ff */
[----:B------:R-:W-:-:S04]  /*2760*/  FFMA R7, R2, -R3, R9 ;  /* 0x8000000302077223 */ /* 0x000fc80000000009 */
[----:B------:R-:W-:Y:S01]  /*2770*/  FFMA R7, R0, R7, R2 ;  /* 0x0000000700077223 */ /* 0x000fe20000000002 */
[----:B0-----:R-:W-:Y:S06]  /*2780*/  @!P0 BRA `(.L_x_60) ;  /* 0x00000000000c8947 */ /* 0x001fec0003800000 */
[----:B------:R-:W-:Y:S02]  /*2790*/  MOV R0, R9 ;  /* 0x0000000900007202 */ /* 0x000fe40000000f00 */
[----:B------:R-:W-:-:S07]  /*27a0*/  MOV R8, 0x27c0 ;  /* 0x000027c000087802 */ /* 0x000fce0000000f00 */
[----:B------:R-:W-:Y:S05]  /*27b0*/  CALL.REL.NOINC `($__internal_0_$__cuda_sm3x_div_rn_noftz_f32_slowpath) ;  /* 0x0000000000147944 */ /* 0x000fea0003c00000 */
.L_x_60:
[----:B------:R0:W-:Y:S02]  /*27c0*/  STG.E desc[UR14][R4.64], R7 ;  /* 0x0000000704007986 */ /* 0x0001e4000c10190e */
[----:B0-----:R-:W-:-:S04]  /*27d0*/  IADD3 R4, P0, PT, R4, 0x4, RZ ;  /* 0x0000000404047810 */ /* 0x001fc80007f1e0ff */
[----:B------:R-:W-:Y:S01]  /*27e0*/  IADD3.X R5, PT, PT, RZ, R5, RZ, P0, !PT ;  /* 0x00000005ff057210 */ /* 0x000fe200007fe4ff */
[----:B------:R-:W-:Y:S08]  /*27f0*/  BRA.U UP0, `(.L_x_61) ;  /* 0xfffffffd00b87547 */ /* 0x000ff0000b83ffff */
[----:B------:R-:W-:Y:S05]  /*2800*/  EXIT ;  /* 0x000000000000794d */ /* 0x000fea0003800000 */
        .weak           $__internal_0_$__cuda_sm3x_div_rn_noftz_f32_slowpath
        .type           $__internal_0_$__cuda_sm3x_div_rn_noftz_f32_slowpath,@function
        .size           $__internal_0_$__cuda_sm3x_div_rn_noftz_f32_slowpath,(.L_x_71 - $__internal_0_$__cuda_sm3x_div_rn_noftz_f32_slowpath)
$__internal_0_$__cuda_sm3x_div_rn_noftz_f32_slowpath:
[----:B------:R-:W-:Y:S02]  /*2810*/  SHF.R.U32.HI R7, RZ, 0x17, R3 ;  /* 0x00000017ff077819 */ /* 0x000fe40000011603 */
[----:B------:R-:W-:Y:S02]  /*2820*/  SHF.R.U32.HI R9, RZ, 0x17, R0 ;  /* 0x00000017ff097819 */ /* 0x000fe40000011600 */
[----:B------:R-:W-:Y:S02]  /*2830*/  LOP3.LUT R7, R7, 0xff, RZ, 0xc0, !PT ;  /* 0x000000ff07077812 */ /* 0x000fe400078ec0ff */
[----:B------:R-:W-:Y:S02]  /*2840*/  LOP3.LUT R13, R9, 0xff, RZ, 0xc0, !PT ;  /* 0x000000ff090d7812 */ /* 0x000fe400078ec0ff */
[----:B------:R-:W-:Y:S02]  /*2850*/  IADD3 R14, PT, PT, R7, -0x1, RZ ;  /* 0xffffffff070e7810 */ /* 0x000fe40007ffe0ff */
[----:B------:R-:W-:-:S02]  /*2860*/  IADD3 R12, PT, PT, R13, -0x1, RZ ;  /* 0xffffffff0d0c7810 */ /* 0x000fc40007ffe0ff */
[----:B------:R-:W-:Y:S02]  /*2870*/  ISETP.GT.U32.AND P0, PT, R14, 0xfd, PT ;  /* 0x000000fd0e00780c */ /* 0x000fe40003f04070 */
[----:B------:R-:W-:Y:S02]  /*2880*/  MOV R11, R3 ;  /* 0x00000003000b7202 */ /* 0x000fe40000000f00 */
[----:B------:R-:W-:-:S13]  /*2890*/  ISETP.GT.U32.OR P0, PT, R12, 0xfd, P0 ;  /* 0x000000fd0c00780c */ /* 0x000fda0000704470 */
[----:B------:R-:W-:Y:S01]  /*28a0*/  @!P0 MOV R9, RZ ;  /* 0x000000ff00098202 */ /* 0x000fe20000000f00 */
[----:B------:R-:W-:Y:S06]  /*28b0*/  @!P0 BRA `(.L_x_62) ;  /* 0x00000000005c8947 */ /* 0x000fec0003800000 */
[----:B------:R-:W-:Y:S02]  /*28c0*/  FSETP.GTU.FTZ.AND P0, PT, |R0|, +INF , PT ;  /* 0x7f8000000000780b */ /* 0x000fe40003f1c200 */
[----:B------:R-:W-:-:S04]  /*28d0*/  FSETP.GTU.FTZ.AND P2, PT, |R3|, +INF , PT ;  /* 0x7f8000000300780b */ /* 0x000fc80003f5c200 */
[----:B------:R-:W-:-:S13]  /*28e0*/  PLOP3.LUT P0, PT, P0, P2, PT, 0xf8, 0x8f ;  /* 0x00000000008f781c */ /* 0x000fda0000705f70 */
[----:B------:R-:W-:Y:S05]  /*28f0*/  @P0 BRA `(.L_x_63) ;  /* 0x0000000400440947 */ /* 0x000fea0003800000 */
[----:B------:R-:W-:-:S13]  /*2900*/  LOP3.LUT P0, RZ, R11, 0x7fffffff, R0, 0xc8, !PT ;  /* 0x7fffffff0bff7812 */ /* 0x000fda000780c800 */
[----:B------:R-:W-:Y:S05]  /*2910*/  @!P0 BRA `(.L_x_64) ;  /* 0x0000000400348947 */ /* 0x000fea0003800000 */
[C---:B------:R-:W-:Y:S02]  /*2920*/  FSETP.NEU.FTZ.AND P2, PT, |R0|.reuse, +INF , PT ;  /* 0x7f8000000000780b */ /* 0x040fe40003f5d200 */
[----:B------:R-:W-:Y:S02]  /*2930*/  FSETP.NEU.FTZ.AND P3, PT, |R3|, +INF , PT ;  /* 0x7f8000000300780b */ /* 0x000fe40003f7d200 */
[----:B------:R-:W-:-:S11]  /*2940*/  FSETP.NEU.FTZ.AND P0, PT, |R0|, +INF , PT ;  /* 0x7f8000000000780b */ /* 0x000fd60003f1d200 */
[----:B------:R-:W-:Y:S05]  /*2950*/  @!P3 BRA !P2, `(.L_x_64) ;  /* 0x000000040024b947 */ /* 0x000fea0005000000 */
[----:B------:R-:W-:-:S04]  /*2960*/  LOP3.LUT P2, RZ, R0, 0x7fffffff, RZ, 0xc0, !PT ;  /* 0x7fffffff00ff7812 */ /* 0x000fc8000784c0ff */
[----:B------:R-:W-:-:S13]  /*2970*/  PLOP3.LUT P2, PT, P3, P2, PT, 0x2f, 0xf2 ;  /* 0x0000000000f2781c */ /* 0x000fda0001f44577 */
[----:B------:R-:W-:Y:S05]  /*2980*/  @P2 BRA `(.L_x_65) ;  /* 0x0000000400102947 */ /* 0x000fea0003800000 */
[----:B------:R-:W-:-:S04]  /*2990*/  LOP3.LUT P2, RZ, R11, 0x7fffffff, RZ, 0xc0, !PT ;  /* 0x7fffffff0bff7812 */ /* 0x000fc8000784c0ff */
[----:B------:R-:W-:-:S13]  /*29a0*/  PLOP3.LUT P0, PT, P0, P2, PT, 0x2f, 0xf2 ;  /* 0x0000000000f2781c */ /* 0x000fda0000704577 */
[----:B------:R-:W-:Y:S05]  /*29b0*/  @P0 BRA `(.L_x_66) ;  /* 0x0000000000f80947 */ /* 0x000fea0003800000 */
[----:B------:R-:W-:Y:S02]  /*29c0*/  ISETP.GE.AND P0, PT, R12, RZ, PT ;  /* 0x000000ff0c00720c */ /* 0x000fe40003f06270 */
[----:B------:R-:W-:-:S11]  /*29d0*/  ISETP.GE.AND P2, PT, R14, RZ, PT ;  /* 0x000000ff0e00720c */ /* 0x000fd60003f46270 */
[----:B------:R-:W-:Y:S01]  /*29e0*/  @P0 IMAD.MOV.U32 R9, RZ, RZ, RZ ;  /* 0x000000ffff090224 */ /* 0x000fe200078e00ff */
[----:B------:R-:W-:Y:S01]  /*29f0*/  @!P0 MOV R9, 0xffffffc0 ;  /* 0xffffffc000098802 */ /* 0x000fe20000000f00 */
[----:B------:R-:W-:Y:S01]  /*2a00*/  @!P0 FFMA R0, R0, 1.84467440737095516160e+19, RZ ;  /* 0x5f80000000008823 */ /* 0x000fe200000000ff */
[----:B------:R-:W-:Y:S02]  /*2a10*/  @!P2 FFMA R11, R3, 1.84467440737095516160e+19, RZ ;  /* 0x5f800000030ba823 */ /* 0x000fe400000000ff */
[----:B------:R-:W-:-:S07]  /*2a20*/  @!P2 IADD3 R9, PT, PT, R9, 0x40, RZ ;  /* 0x000000400909a810 */ /* 0x000fce0007ffe0ff */
.L_x_62:
[----:B------:R-:W-:Y:S02]  /*2a30*/  LEA R12, R7, 0xc0800000, 0x17 ;  /* 0xc0800000070c7811 */ /* 0x000fe400078eb8ff */
[----:B------:R-:W-:Y:S02]  /*2a40*/  IADD3 R13, PT, PT, R13, -0x7f, RZ ;  /* 0xffffff810d0d7810 */ /* 0x000fe40007ffe0ff */
[----:B------:R-:W-:-:S03]  /*2a50*/  IADD3 R14, PT, PT, -R12, R11, RZ ;  /* 0x0000000b0c0e7210 */ /* 0x000fc60007ffe1ff */
[C---:B------:R-:W-:Y:S01]  /*2a60*/  IMAD R0, R13.reuse, -0x800000, R0 ;  /* 0xff8000000d007824 */ /* 0x040fe200078e0200 */
[----:B------:R0:W1:Y:S01]  /*2a70*/  MUFU.RCP R11, R14 ;  /* 0x0000000e000b7308 */ /* 0x0000620000001000 */
[----:B------:R-:W-:Y:S01]  /*2a80*/  FADD.FTZ R15, -R14, -RZ ;  /* 0x800000ff0e0f7221 */ /* 0x000fe20000010100 */
[----:B0-----:R-:W-:-:S04]  /*2a90*/  IADD3 R14, PT, PT, R13, 0x7f, -R7 ;  /* 0x0000007f0d0e7810 */ /* 0x001fc80007ffe807 */
[----:B------:R-:W-:Y:S01]  /*2aa0*/  IADD3 R14, PT, PT, R14, R9, RZ ;  /* 0x000000090e0e7210 */ /* 0x000fe20007ffe0ff */
[----:B-1----:R-:W-:-:S04]  /*2ab0*/  FFMA R12, R11, R15, 1 ;  /* 0x3f8000000b0c7423 */ /* 0x002fc8000000000f */
[----:B------:R-:W-:-:S04]  /*2ac0*/  FFMA R11, R11, R12, R11 ;  /* 0x0000000c0b0b7223 */ /* 0x000fc8000000000b */
[----:B------:R-:W-:-:S04]  /*2ad0*/  FFMA R12, R0, R11, RZ ;  /* 0x0000000b000c7223 */ /* 0x000fc800000000ff */
[----:B------:R-:W-:-:S04]  /*2ae0*/  FFMA R16, R15, R12, R0 ;  /* 0x0000000c0f107223 */ /* 0x000fc80000000000 */
[----:B------:R-:W-:-:S04]  /*2af0*/  FFMA R12, R11, R16, R12 ;  /* 0x000000100b0c7223 */ /* 0x000fc8000000000c */
[----:B------:R-:W-:-:S04]  /*2b00*/  FFMA R15, R15, R12, R0 ;  /* 0x0000000c0f0f7223 */ /* 0x000fc80000000000 */
[----:B------:R-:W-:-:S05]  /*2b10*/  FFMA R0, R11, R15, R12 ;  /* 0x0000000f0b007223 */ /* 0x000fca000000000c */
[----:B------:R-:W-:-:S04]  /*2b20*/  SHF.R.U32.HI R7, RZ, 0x17, R0 ;  /* 0x00000017ff077819 */ /* 0x000fc80000011600 */
[----:B------:R-:W-:-:S04]  /*2b30*/  LOP3.LUT R7, R7, 0xff, RZ, 0xc0, !PT ;  /* 0x000000ff07077812 */ /* 0x000fc800078ec0ff */
[----:B------:R-:W-:-:S05]  /*2b40*/  IADD3 R13, PT, PT, R7, R14, RZ ;  /* 0x0000000e070d7210 */ /* 0x000fca0007ffe0ff */
[----:B------:R-:W-:-:S05]  /*2b50*/  VIADD R7, R13, 0xffffffff ;  /* 0xffffffff0d077836 */ /* 0x000fca0000000000 */
[----:B------:R-:W-:-:S13]  /*2b60*/  ISETP.GE.U32.AND P0, PT, R7, 0xfe, PT ;  /* 0x000000fe0700780c */ /* 0x000fda0003f06070 */
[----:B------:R-:W-:Y:S05]  /*2b70*/  @!P0 BRA `(.L_x_67) ;  /* 0x0000000000808947 */ /* 0x000fea0003800000 */
[----:B------:R-:W-:-:S13]  /*2b80*/  ISETP.GT.AND P0, PT, R13, 0xfe, PT ;  /* 0x000000fe0d00780c */ /* 0x000fda0003f04270 */
[----:B------:R-:W-:Y:S05]  /*2b90*/  @P0 BRA `(.L_x_68) ;  /* 0x00000000006c0947 */ /* 0x000fea0003800000 */
[----:B------:R-:W-:-:S13]  /*2ba0*/  ISETP.GE.AND P0, PT, R13, 0x1, PT ;  /* 0x000000010d00780c */ /* 0x000fda0003f06270 */
[----:B------:R-:W-:Y:S05]  /*2bb0*/  @P0 BRA `(.L_x_69) ;  /* 0x0000000000980947 */ /* 0x000fea0003800000 */
[----:B------:R-:W-:Y:S02]  /*2bc0*/  ISETP.GE.AND P0, PT, R13, -0x18, PT ;  /* 0xffffffe80d00780c */ /* 0x000fe40003f06270 */
[----:B------:R-:W-:-:S11]  /*2bd0*/  LOP3.LUT R0, R0, 0x80000000, RZ, 0xc0, !PT ;  /* 0x8000000000007812 */ /* 0x000fd600078ec0ff */
[----:B------:R-:W-:Y:S05]  /*2be0*/  @!P0 BRA `(.L_x_69) ;  /* 0x00000000008c8947 */ /* 0x000fea0003800000 */
[-CC-:B------:R-:W-:Y:S01]  /*2bf0*/  FFMA.RZ R7, R11, R15.reuse, R12.reuse ;  /* 0x0000000f0b077223 */ /* 0x180fe2000000c00c */
[C---:B------:R-:W-:Y:S02]  /*2c00*/  IADD3 R14, PT, PT, R13.reuse, 0x20, RZ ;  /* 0x000000200d0e7810 */ /* 0x040fe40007ffe0ff */
[----:B------:R-:W-:Y:S02]  /*2c10*/  ISETP.NE.AND P3, PT, R13, RZ, PT ;  /* 0x000000ff0d00720c */ /* 0x000fe40003f65270 */
[----:B------:R-:W-:Y:S01]  /*2c20*/  LOP3.LUT R9, R7, 0x7fffff, RZ, 0xc0, !PT ;  /* 0x007fffff07097812 */ /* 0x000fe200078ec0ff */
[CCC-:B------:R-:W-:Y:S01]  /*2c30*/  FFMA.RP R7, R11.reuse, R15.reuse, R12.reuse ;  /* 0x0000000f0b077223 */ /* 0x1c0fe2000000800c */
[----:B------:R-:W-:Y:S01]  /*2c40*/  FFMA.RM R12, R11, R15, R12 ;  /* 0x0000000f0b0c7223 */ /* 0x000fe2000000400c */
[----:B------:R-:W-:Y:S02]  /*2c50*/  ISETP.NE.AND P2, PT, R13, RZ, PT ;  /* 0x000000ff0d00720c */ /* 0x000fe40003f45270 */
[----:B------:R-:W-:-:S02]  /*2c60*/  LOP3.LUT R9, R9, 0x800000, RZ, 0xfc, !PT ;  /* 0x0080000009097812 */ /* 0x000fc400078efcff */
[----:B------:R-:W-:Y:S02]  /*2c70*/  IADD3 R11, PT, PT, -R13, RZ, RZ ;  /* 0x000000ff0d0b7210 */ /* 0x000fe40007ffe1ff */
[----:B------:R-:W-:Y:S02]  /*2c80*/  SHF.L.U32 R14, R9, R14, RZ ;  /* 0x0000000e090e7219 */ /* 0x000fe400000006ff */
[----:B------:R-:W-:Y:S02]  /*2c90*/  FSETP.NEU.FTZ.AND P0, PT, R7, R12, PT ;  /* 0x0000000c0700720b */ /* 0x000fe40003f1d000 */
[----:B------:R-:W-:Y:S02]  /*2ca0*/  SEL R12, R11, RZ, P3 ;  /* 0x000000ff0b0c7207 */ /* 0x000fe40001800000 */
[----:B------:R-:W-:Y:S02]  /*2cb0*/  ISETP.NE.AND P2, PT, R14, RZ, P2 ;  /* 0x000000ff0e00720c */ /* 0x000fe40001745270 */
[----:B------:R-:W-:-:S02]  /*2cc0*/  SHF.R.U32.HI R12, RZ, R12, R9 ;  /* 0x0000000cff0c7219 */ /* 0x000fc40000011609 */
[----:B------:R-:W-:Y:S02]  /*2cd0*/  PLOP3.LUT P0, PT, P0, P2, PT, 0xf8, 0x8f ;  /* 0x00000000008f781c */ /* 0x000fe40000705f70 */
[----:B------:R-:W-:Y:S02]  /*2ce0*/  SHF.R.U32.HI R14, RZ, 0x1, R12 ;  /* 0x00000001ff0e7819 */ /* 0x000fe4000001160c */
[----:B------:R-:W-:-:S04]  /*2cf0*/  SEL R7, RZ, 0x1, !P0 ;  /* 0x00000001ff077807 */ /* 0x000fc80004000000 */
[----:B------:R-:W-:-:S04]  /*2d00*/  LOP3.LUT R7, R7, 0x1, R14, 0xf8, !PT ;  /* 0x0000000107077812 */ /* 0x000fc800078ef80e */
[----:B------:R-:W-:-:S04]  /*2d10*/  LOP3.LUT R7, R7, R12, RZ, 0xc0, !PT ;  /* 0x0000000c07077212 */ /* 0x000fc800078ec0ff */
[----:B------:R-:W-:-:S04]  /*2d20*/  IADD3 R7, PT, PT, R14, R7, RZ ;  /* 0x000000070e077210 */ /* 0x000fc80007ffe0ff */
[----:B------:R-:W-:Y:S01]  /*2d30*/  LOP3.LUT R0, R7, R0, RZ, 0xfc, !PT ;  /* 0x0000000007007212 */ /* 0x000fe200078efcff */
[----:B------:R-:W-:Y:S06]  /*2d40*/  BRA `(.L_x_69) ;  /* 0x0000000000347947 */ /* 0x000fec0003800000 */
.L_x_68:
[----:B------:R-:W-:-:S04]  /*2d50*/  LOP3.LUT R0, R0, 0x80000000, RZ, 0xc0, !PT ;  /* 0x8000000000007812 */ /* 0x000fc800078ec0ff */
[----:B------:R-:W-:Y:S01]  /*2d60*/  LOP3.LUT R0, R0, 0x7f800000, RZ, 0xfc, !PT ;  /* 0x7f80000000007812 */ /* 0x000fe200078efcff */
[----:B------:R-:W-:Y:S06]  /*2d70*/  BRA `(.L_x_69) ;  /* 0x0000000000287947 */ /* 0x000fec0003800000 */
.L_x_67:
[----:B------:R-:W-:Y:S01]  /*2d80*/  LEA R0, R14, R0, 0x17 ;  /* 0x000000000e007211 */ /* 0x000fe200078eb8ff */
[----:B------:R-:W-:Y:S06]  /*2d90*/  BRA `(.L_x_69) ;  /* 0x0000000000207947 */ /* 0x000fec0003800000 */
.L_x_66:
[----:B------:R-:W-:-:S04]  /*2da0*/  LOP3.LUT R0, R11, 0x80000000, R0, 0x48, !PT ;  /* 0x800000000b007812 */ /* 0x000fc800078e4800 */
[----:B------:R-:W-:Y:S01]  /*2db0*/  LOP3.LUT R0, R0, 0x7f800000, RZ, 0xfc, !PT ;  /* 0x7f80000000007812 */ /* 0x000fe200078efcff */
[----:B------:R-:W-:Y:S06]  /*2dc0*/  BRA `(.L_x_69) ;  /* 0x0000000000147947 */ /* 0x000fec0003800000 */
.L_x_65:
[----:B------:R-:W-:Y:S01]  /*2dd0*/  LOP3.LUT R0, R11, 0x80000000, R0, 0x48, !PT ;  /* 0x800000000b007812 */ /* 0x000fe200078e4800 */
[----:B------:R-:W-:Y:S06]  /*2de0*/  BRA `(.L_x_69) ;  /* 0x00000000000c7947 */ /* 0x000fec0003800000 */
.L_x_64:
[----:B------:R-:W0:Y:S01]  /*2df0*/  MUFU.RSQ R0, -QNAN ;  /* 0xffc0000000007908 */ /* 0x000e220000001400 */
[----:B------:R-:W-:Y:S05]  /*2e00*/  BRA `(.L_x_69) ;  /* 0x0000000000047947 */ /* 0x000fea0003800000 */
.L_x_63:
[----:B------:R-:W-:-:S07]  /*2e10*/  FADD.FTZ R0, R0, R3 ;  /* 0x0000000300007221 */ /* 0x000fce0000010000 */
.L_x_69:
[----:B------:R-:W-:Y:S01]  /*2e20*/  HFMA2 R9, -RZ, RZ, 0, 0 ;  /* 0x00000000ff097431 */ /* 0x000fe200000001ff */
[----:B0-----:R-:W-:-:S03]  /*2e30*/  MOV R7, R0 ;  /* 0x0000000000077202 */ /* 0x001fc60000000f00 */
[----:B------:R-:W-:Y:S05]  /*2e40*/  RET.REL.NODEC R8 `(_Z14softmax_kernelPKfPfi) ;  /* 0xffffffd0086c7950 */ /* 0x000fea0003c3ffff */
.L_x_70:
        /* <DEDUP_REMOVED lines=11> */
.L_x_71:


//--------------------- .nv.global.init           --------------------------
	.section	.nv.global.init,"aw",@progbits
	.align	4
.nv.global.init:
	.type		mrg32k3aM1SubSeq,@object
	.size		mrg32k3aM1SubSeq,(mrg32k3aM2SubSeq - mrg32k3aM1SubSeq)
mrg32k3aM1SubSeq:
        /*0000*/ 	.byte	0x0b, 0xcc, 0xee, 0x04, 0x73, 0x29, 0x8b, 0x6f, 0xf6, 0x53, 0x03, 0xf6, 0x23, 0xf6, 0xea, 0xda
        /* <DEDUP_REMOVED lines=125> */
	.type		mrg32k3aM2SubSeq,@object
	.size		mrg32k3aM2SubSeq,(mrg32k3aM1 - mrg32k3aM2SubSeq)
mrg32k3aM2SubSeq:
        /* <DEDUP_REMOVED lines=126> */
	.type		mrg32k3aM1,@object
	.size		mrg32k3aM1,(mrg32k3aM1Seq - mrg32k3aM1)
mrg32k3aM1:
        /* <DEDUP_REMOVED lines=144> */
	.type		mrg32k3aM1Seq,@object
	.size		mrg32k3aM1Seq,(mrg32k3aM2 - mrg32k3aM1Seq)
mrg32k3aM1Seq:
        /* <DEDUP_REMOVED lines=144> */
	.type		mrg32k3aM2,@object
	.size		mrg32k3aM2,(mrg32k3aM2Seq - mrg32k3aM2)
mrg32k3aM2:
        /* <DEDUP_REMOVED lines=144> */
	.type		mrg32k3aM2Seq,@object
	.size		mrg32k3aM2Seq,(precalc_xorwow_matrix - mrg32k3aM2Seq)
mrg32k3aM2Seq:
        /* <DEDUP_REMOVED lines=144> */
	.type		precalc_xorwow_matrix,@object
	.size		precalc_xorwow_matrix,(precalc_xorwow_offset_matrix - precalc_xorwow_matrix)
precalc_xorwow_matrix:
        /* <DEDUP_REMOVED lines=6400> */
	.type		precalc_xorwow_offset_matrix,@object
	.size		precalc_xorwow_offset_matrix,($str$2 - precalc_xorwow_offset_matrix)
precalc_xorwow_offset_matrix:
        /* <DEDUP_REMOVED lines=6400> */
	.type		$str$2,@object
	.size		$str$2,($str$1 - $str$2)
$str$2:
        /*353c0*/ 	.byte	0x0a, 0x00
	.type		$str$1,@object
	.size		$str$1,($str - $str$1)
$str$1:
        /*353c2*/ 	.byte	0x25, 0x2e, 0x32, 0x66, 0x20, 0x00
	.type		$str,@object
	.size		$str,($str$3 - $str)
$str:
        /*353c8*/ 	.byte	0xf0, 0x9f, 0x94, 0x8d, 0x20, 0x5b, 0x41, 0x52, 0x47, 0x4d, 0x41, 0x58, 0x20, 0x44, 0x45, 0x42
        /*353d8*/ 	.byte	0x55, 0x47, 0x20, 0x23, 0x25, 0x64, 0x5d, 0x20, 0x46, 0x69, 0x72, 0x73, 0x74, 0x20, 0x31, 0x30
        /*353e8*/ 	.byte	0x20, 0x6c, 0x6f, 0x67, 0x69, 0x74, 0x73, 0x3a, 0x20, 0x00
	.type		$str$3,@object
	.size		$str$3,(.L_13 - $str$3)
$str$3:
        /*353f2*/ 	.byte	0xf0, 0x9f, 0x94, 0x8d, 0x20, 0x5b, 0x41, 0x52, 0x47, 0x4d, 0x41, 0x58, 0x20, 0x44, 0x45, 0x42
        /*35402*/ 	.byte	0x55, 0x47, 0x20, 0x23, 0x25, 0x64, 0x5d, 0x20, 0x4d, 0x61, 0x78, 0x3a, 0x20, 0x25, 0x2e, 0x32
        /*35412*/ 	.byte	0x66, 0x20, 0x61, 0x74, 0x20, 0x74, 0x6f, 0x6b, 0x65, 0x6e, 0x5f, 0x69, 0x64, 0x3d, 0x25, 0x64
        /*35422*/ 	.byte	0x20, 0x28, 0x76, 0x6f, 0x63, 0x61, 0x62, 0x5f, 0x73, 0x69, 0x7a, 0x65, 0x3d, 0x25, 0x64, 0x29
        /*35432*/ 	.byte	0x0a, 0x00
.L_13:


//--------------------- .nv.shared.reserved.0     --------------------------
	.section	.nv.shared.reserved.0,"aw",@nobits
	.weak		__nv_reservedSMEM_offset_0_alias
	.size		__nv_reservedSMEM_offset_0_alias, 0, 64
	.other		__nv_reservedSMEM_offset_0_alias,@"STO_CUDA_RESERVED_SHARED STV_DEFAULT"
__nv_reservedSMEM_offset_0_alias:
	.zero		0
	.zero		64


//--------------------- .nv.global                --------------------------
	.section	.nv.global,"aw",@nobits
	.align	4
.nv.global:
	.type		_ZZ13argmax_kernelPKfiPiE10call_count,@object
	.size		_ZZ13argmax_kernelPKfiPiE10call_count,(.L_9 - _ZZ13argmax_kernelPKfiPiE10call_count)
_ZZ13argmax_kernelPKfiPiE10call_count:
	.zero		4
.L_9:


//--------------------- .nv.constant0._Z13argmax_kernelPKfiPi --------------------------
	.section	.nv.constant0._Z13argmax_kernelPKfiPi,"a",@progbits
	.sectionflags	@""
	.align	4
.nv.constant0._Z13argmax_kernelPKfiPi:
	.zero		920


//--------------------- .nv.constant0._Z13sample_kernelPKfimPi --------------------------
	.section	.nv.constant0._Z13sample_kernelPKfimPi,"a",@progbits
	.sectionflags	@""
	.align	4
.nv.constant0._Z13sample_kernelPKfimPi:
	.zero		928


//--------------------- .nv.constant0._Z14softmax_kernelPKfPfi --------------------------
	.section	.nv.constant0._Z14softmax_kernelPKfPfi,"a",@progbits
	.sectionflags	@""
	.align	4
.nv.constant0._Z14softmax_kernelPKfPfi:
	.zero		916


//--------------------- SYMBOLS --------------------------

	.type		.nv.reservedSmem.offset0,@object
	.size		.nv.reservedSmem.offset0,0x4
	.type		vprintf,@function
